	.target	sm_90a

	.elftype	@"ET_EXEC"


//--------------------- .note.nv.tkinfo           --------------------------
	.section	.note.nv.tkinfo,"",@"SHT_NOTE"
	.sectionflags	@"SHF_NOTE_NV_TKINFO"
	.tkinfo
        /*0018*/ 	.word	0x00000002
        /*0030*/ 	.string	""
        /*0030*/ 	.string	"ptxas"
        /*0030*/ 	.string	"Cuda compilation tools, release 13.0, V13.0.88"
        /*0030*/ 	.string	"Build cuda_13.0.r13.0/compiler.36424714_0"
        /*0030*/ 	.string	"-arch sm_90a -m 64 "



//--------------------- .note.nv.cuinfo           --------------------------
	.section	.note.nv.cuinfo,"",@"SHT_NOTE"
	.sectionflags	@"SHF_NOTE_NV_CUINFO"
        /*0018*/ 	.short	0x0002
        /*001a*/ 	.short	0x005a
        /*001c*/ 	.short	0x0082
	.zero		2


//--------------------- .nv.info                  --------------------------
	.section	.nv.info,"",@"SHT_CUDA_INFO"
	.align	4


	//----- nvinfo : EIATTR_REGCOUNT
	.align		4
        /*0000*/ 	.byte	0x04, 0x2f
        /*0002*/ 	.short	(.L_15 - .L_14)
	.align		4
.L_14:
        /*0004*/ 	.word	index@(_ZN7cutlass13device_kernelINS_4gemm6kernel13GemmUniversalIN4cute5tupleIJiiiiEEENS1_10collective13CollectiveMmaINS1_34MainloopSm90TmaGmmaWarpSpecializedILi5ENS5_IJNS4_1CILi1EEENSA_ILi2EEESB_EEENS1_35KernelTmaWarpSpecializedCooperativeEEENS5_IJNSA_ILi256EEESG_NSA_ILi32EEEEEENS_10tfloat32_tENS5_IJlSB_lEEESJ_SK_NS4_8TiledMMAINS4_8MMA_AtomIJNS4_4SM904GMMA30MMA_64x256x8_F32TF32TF32_SS_TNILNSO_7ScaleInE1ELSQ_1EEEEEENS4_6LayoutINS5_IJSC_SB_SB_EEENS5_IJSB_NSA_ILi0EEESV_EEEEENS5_IJNS4_10UnderscoreESY_SY_EEEEENS4_23SM90_TMA_LOAD_MULTICASTENS4_14ComposedLayoutINS4_7SwizzleILi3ELi4ELi3EEENS4_18smem_ptr_flag_bitsILi32EEENST_INS5_IJNSA_ILi8EEESH_EEENS5_IJSH_SB_EEEEEEEvNS4_8identityENS4_13SM90_TMA_LOADES1B_vS1C_EENS_8epilogue10collective6detail29Sm90TmaWarpSpecializedAdapterINS1G_15DefaultEpilogueISJ_SK_SK_NS1F_6thread17LinearCombinationISJ_Li1EffLNS1K_9ScaleType4KindE0ELNS_15FloatRoundStyleE2ESJ_EENS1_15EpilogueDefaultEEEEEvvEEEEvNT_6ParamsE)
        /*0008*/ 	.word	0x000000a8


	//----- nvinfo : EIATTR_FRAME_SIZE
	.align		4
.L_15:
        /*000c*/ 	.byte	0x04, 0x11
        /*000e*/ 	.short	(.L_17 - .L_16)
	.align		4
.L_16:
        /*0010*/ 	.word	index@(_ZN7cutlass13device_kernelINS_4gemm6kernel13GemmUniversalIN4cute5tupleIJiiiiEEENS1_10collective13CollectiveMmaINS1_34MainloopSm90TmaGmmaWarpSpecializedILi5ENS5_IJNS4_1CILi1EEENSA_ILi2EEESB_EEENS1_35KernelTmaWarpSpecializedCooperativeEEENS5_IJNSA_ILi256EEESG_NSA_ILi32EEEEEENS_10tfloat32_tENS5_IJlSB_lEEESJ_SK_NS4_8TiledMMAINS4_8MMA_AtomIJNS4_4SM904GMMA30MMA_64x256x8_F32TF32TF32_SS_TNILNSO_7ScaleInE1ELSQ_1EEEEEENS4_6LayoutINS5_IJSC_SB_SB_EEENS5_IJSB_NSA_ILi0EEESV_EEEEENS5_IJNS4_10UnderscoreESY_SY_EEEEENS4_23SM90_TMA_LOAD_MULTICASTENS4_14ComposedLayoutINS4_7SwizzleILi3ELi4ELi3EEENS4_18smem_ptr_flag_bitsILi32EEENST_INS5_IJNSA_ILi8EEESH_EEENS5_IJSH_SB_EEEEEEEvNS4_8identityENS4_13SM90_TMA_LOADES1B_vS1C_EENS_8epilogue10collective6detail29Sm90TmaWarpSpecializedAdapterINS1G_15DefaultEpilogueISJ_SK_SK_NS1F_6thread17LinearCombinationISJ_Li1EffLNS1K_9ScaleType4KindE0ELNS_15FloatRoundStyleE2ESJ_EENS1_15EpilogueDefaultEEEEEvvEEEEvNT_6ParamsE)
        /*0014*/ 	.word	0x00000790


	//----- nvinfo : EIATTR_MIN_STACK_SIZE
	.align		4
.L_17:
        /*0018*/ 	.byte	0x04, 0x12
        /*001a*/ 	.short	(.L_19 - .L_18)
	.align		4
.L_18:
        /*001c*/ 	.word	index@(_ZN7cutlass13device_kernelINS_4gemm6kernel13GemmUniversalIN4cute5tupleIJiiiiEEENS1_10collective13CollectiveMmaINS1_34MainloopSm90TmaGmmaWarpSpecializedILi5ENS5_IJNS4_1CILi1EEENSA_ILi2EEESB_EEENS1_35KernelTmaWarpSpecializedCooperativeEEENS5_IJNSA_ILi256EEESG_NSA_ILi32EEEEEENS_10tfloat32_tENS5_IJlSB_lEEESJ_SK_NS4_8TiledMMAINS4_8MMA_AtomIJNS4_4SM904GMMA30MMA_64x256x8_F32TF32TF32_SS_TNILNSO_7ScaleInE1ELSQ_1EEEEEENS4_6LayoutINS5_IJSC_SB_SB_EEENS5_IJSB_NSA_ILi0EEESV_EEEEENS5_IJNS4_10UnderscoreESY_SY_EEEEENS4_23SM90_TMA_LOAD_MULTICASTENS4_14ComposedLayoutINS4_7SwizzleILi3ELi4ELi3EEENS4_18smem_ptr_flag_bitsILi32EEENST_INS5_IJNSA_ILi8EEESH_EEENS5_IJSH_SB_EEEEEEEvNS4_8identityENS4_13SM90_TMA_LOADES1B_vS1C_EENS_8epilogue10collective6detail29Sm90TmaWarpSpecializedAdapterINS1G_15DefaultEpilogueISJ_SK_SK_NS1F_6thread17LinearCombinationISJ_Li1EffLNS1K_9ScaleType4KindE0ELNS_15FloatRoundStyleE2ESJ_EENS1_15EpilogueDefaultEEEEEvvEEEEvNT_6ParamsE)
        /*0020*/ 	.word	0x00000790
.L_19:


//--------------------- .nv.compat                --------------------------
	.section	.nv.compat,"",@"SHT_CUDA_COMPAT_INFO"
	.align	4
        /*0000*/ 	.byte	0x02, 0x09, 0x01, 0x00, 0x02, 0x02, 0x04, 0x00, 0x02, 0x05, 0x05, 0x00, 0x03, 0x07, 0x01, 0x01
        /*0010*/ 	.byte	0x02, 0x03, 0x01, 0x00, 0x02, 0x06, 0x01, 0x00, 0x04, 0x0b, 0x08, 0x00, 0x00, 0x00, 0x00, 0x00
        /*0020*/ 	.byte	0x00, 0x00, 0x00, 0x00


//--------------------- .nv.info._ZN7cutlass13device_kernelINS_4gemm6kernel13GemmUniversalIN4cute5tupleIJiiiiEEENS1_10collective13CollectiveMmaINS1_34MainloopSm90TmaGmmaWarpSpecializedILi5ENS5_IJNS4_1CILi1EEENSA_ILi2EEESB_EEENS1_35KernelTmaWarpSpecializedCooperativeEEENS5_IJNSA_ILi256EEESG_NSA_ILi32EEEEEENS_10tfloat32_tENS5_IJlSB_lEEESJ_SK_NS4_8TiledMMAINS4_8MMA_AtomIJNS4_4SM904GMMA30MMA_64x256x8_F32TF32TF32_SS_TNILNSO_7ScaleInE1ELSQ_1EEEEEENS4_6LayoutINS5_IJSC_SB_SB_EEENS5_IJSB_NSA_ILi0EEESV_EEEEENS5_IJNS4_10UnderscoreESY_SY_EEEEENS4_23SM90_TMA_LOAD_MULTICASTENS4_14ComposedLayoutINS4_7SwizzleILi3ELi4ELi3EEENS4_18smem_ptr_flag_bitsILi32EEENST_INS5_IJNSA_ILi8EEESH_EEENS5_IJSH_SB_EEEEEEEvNS4_8identityENS4_13SM90_TMA_LOADES1B_vS1C_EENS_8epilogue10collective6detail29Sm90TmaWarpSpecializedAdapterINS1G_15DefaultEpilogueISJ_SK_SK_NS1F_6thread17LinearCombinationISJ_Li1EffLNS1K_9ScaleType4KindE0ELNS_15FloatRoundStyleE2ESJ_EENS1_15EpilogueDefaultEEEEEvvEEEEvNT_6ParamsE --------------------------
	.section	.nv.info._ZN7cutlass13device_kernelINS_4gemm6kernel13GemmUniversalIN4cute5tupleIJiiiiEEENS1_10collective13CollectiveMmaINS1_34MainloopSm90TmaGmmaWarpSpecializedILi5ENS5_IJNS4_1CILi1EEENSA_ILi2EEESB_EEENS1_35KernelTmaWarpSpecializedCooperativeEEENS5_IJNSA_ILi256EEESG_NSA_ILi32EEEEEENS_10tfloat32_tENS5_IJlSB_lEEESJ_SK_NS4_8TiledMMAINS4_8MMA_AtomIJNS4_4SM904GMMA30MMA_64x256x8_F32TF32TF32_SS_TNILNSO_7ScaleInE1ELSQ_1EEEEEENS4_6LayoutINS5_IJSC_SB_SB_EEENS5_IJSB_NSA_ILi0EEESV_EEEEENS5_IJNS4_10UnderscoreESY_SY_EEEEENS4_23SM90_TMA_LOAD_MULTICASTENS4_14ComposedLayoutINS4_7SwizzleILi3ELi4ELi3EEENS4_18smem_ptr_flag_bitsILi32EEENST_INS5_IJNSA_ILi8EEESH_EEENS5_IJSH_SB_EEEEEEEvNS4_8identityENS4_13SM90_TMA_LOADES1B_vS1C_EENS_8epilogue10collective6detail29Sm90TmaWarpSpecializedAdapterINS1G_15DefaultEpilogueISJ_SK_SK_NS1F_6thread17LinearCombinationISJ_Li1EffLNS1K_9ScaleType4KindE0ELNS_15FloatRoundStyleE2ESJ_EENS1_15EpilogueDefaultEEEEEvvEEEEvNT_6ParamsE,"",@"SHT_CUDA_INFO"
	.sectionflags	@""
	.align	4


	//----- nvinfo : EIATTR_CUDA_API_VERSION
	.align		4
        /*0000*/ 	.byte	0x04, 0x37
        /*0002*/ 	.short	(.L_21 - .L_20)
.L_20:
        /*0004*/ 	.word	0x00000082


	//----- nvinfo : EIATTR_KPARAM_INFO
	.align		4
.L_21:
        /*0008*/ 	.byte	0x04, 0x17
        /*000a*/ 	.short	(.L_23 - .L_22)
.L_22:
        /*000c*/ 	.word	0x00000000
        /*0010*/ 	.short	0x0000
        /*0012*/ 	.short	0x0070
        /*0014*/ 	.byte	0x00, 0xf0, 0x01, 0x10


	//----- nvinfo : EIATTR_SPARSE_MMA_MASK
	.align		4
.L_23:
        /*0018*/ 	.byte	0x03, 0x50
        /*001a*/ 	.short	0x0000


	//----- nvinfo : EIATTR_MAXREG_COUNT
	.align		4
        /*001c*/ 	.byte	0x03, 0x1b
        /*001e*/ 	.short	0x00a8


	//----- nvinfo : EIATTR_NUM_BARRIERS
	.align		4
        /*0020*/ 	.byte	0x02, 0x4c
        /*0022*/ 	.byte	0x01
	.zero		1


	//----- nvinfo : EIATTR_EXTERNS
	.align		4
        /*0024*/ 	.byte	0x04, 0x0f
        /*0026*/ 	.short	(.L_25 - .L_24)


	//   ....[0]....
	.align		4
.L_24:
        /*0028*/ 	.word	index@(__assertfail)


	//----- nvinfo : EIATTR_ANNOTATIONS
	.align		4
.L_25:
        /*002c*/ 	.byte	0x04, 0x55
        /*002e*/ 	.short	(.L_27 - .L_26)


	//   ....[0]....
.L_26:
        /*0030*/ 	.word	0x00000001
        /*0034*/ 	.byte	0xa0, 0x09, 0x00, 0x00, 0x01, 0x00, 0x00, 0x00, 0xc0, 0x09, 0x00, 0x00, 0x01, 0x00, 0x00, 0x00
        /* <DEDUP_REMOVED lines=726> */
        /*2da4*/ 	.byte	0x00, 0xa9, 0x01, 0x00, 0x01, 0x00, 0x00, 0x00, 0x20, 0xa9, 0x01, 0x00


	//----- nvinfo : EIATTR_MERCURY_ISA_VERSION
	.align		4
.L_27:
        /*2db0*/ 	.byte	0x03, 0x5f
        /*2db2*/ 	.short	0x0101


	//----- nvinfo : EIATTR_INT_WARP_WIDE_INSTR_OFFSETS
	.align		4
        /*2db4*/ 	.byte	0x04, 0x31
        /*2db6*/ 	.short	(.L_29 - .L_28)


	//   ....[0]....
.L_28:
        /*2db8*/ 	.word	0x00000570


	//   ....[1]....
        /*2dbc*/ 	.word	0x00000620


	//   ....[2]....
        /*2dc0*/ 	.word	0x00000700


	//----- nvinfo : EIATTR_COOP_GROUP_MASK_REGIDS
	.align		4
.L_29:
        /*2dc4*/ 	.byte	0x04, 0x29
        /*2dc6*/ 	.short	(.L_31 - .L_30)


	//   ....[0]....
.L_30:
        /*2dc8*/ 	.word	0xffffffff


	//   ....[1]....
        /*2dcc*/ 	.word	0xffffffff


	//   ....[2]....
        /*2dd0*/ 	.word	0xffffffff


	//   ....[3]....
        /*2dd4*/ 	.word	0xffffffff


	//   ....[4]....
        /*2dd8*/ 	.word	0xffffffff


	//   ....[5]....
        /*2ddc*/ 	.word	0xffffffff


	//----- nvinfo : EIATTR_COOP_GROUP_INSTR_OFFSETS
	.align		4
.L_31:
        /*2de0*/ 	.byte	0x04, 0x28
        /*2de2*/ 	.short	(.L_33 - .L_32)


	//   ....[0]....
.L_32:
        /*2de4*/ 	.word	0x00000070


	//   ....[1]....
        /*2de8*/ 	.word	0x00000080


	//   ....[2]....
        /*2dec*/ 	.word	0x000001a0


	//   ....[3]....
        /*2df0*/ 	.word	0x000003e0


	//   ....[4]....
        /*2df4*/ 	.word	0x000007f0


	//   ....[5]....
        /*2df8*/ 	.word	0x000013c0


	//----- nvinfo : EIATTR_REG_RECONFIG
	.align		4
.L_33:
        /*2dfc*/ 	.byte	0x01, 0x54
	.zero		2


	//----- nvinfo : EIATTR_SYSCALL_OFFSETS
	.align		4
        /*2e00*/ 	.byte	0x04, 0x46
        /*2e02*/ 	.short	(.L_35 - .L_34)


	//   ....[0]....
.L_34:
        /*2e04*/ 	.word	0x00001570


	//----- nvinfo : EIATTR_MBARRIER_INSTR_OFFSETS
	.align		4
.L_35:
        /*2e08*/ 	.byte	0x04, 0x39
        /*2e0a*/ 	.short	(.L_37 - .L_36)


	//   ....[0]....
.L_36:
        /*2e0c*/ 	.word	0x00000320
        /*2e10*/ 	.word	0x000000ff
        /*2e14*/ 	.word	0x00000000
        /*2e18*/ 	.short	0x0100
        /*2e1a*/ 	.byte	0x08
	.zero		1


	//   ....[1]....
        /*2e1c*/ 	.word	0x00000330
        /*2e20*/ 	.word	0x000000ff
        /*2e24*/ 	.word	0x00000028
        /*2e28*/ 	.short	0x0100
        /*2e2a*/ 	.byte	0x08
	.zero		1


	//   ....[2]....
        /*2e2c*/ 	.word	0x00000340
        /*2e30*/ 	.word	0x000000ff
        /*2e34*/ 	.word	0x00000008
        /*2e38*/ 	.short	0x0100
        /*2e3a*/ 	.byte	0x08
	.zero		1


	//   ....[3]....
        /*2e3c*/ 	.word	0x00000350
        /*2e40*/ 	.word	0x000000ff
        /*2e44*/ 	.word	0x00000030
        /*2e48*/ 	.short	0x0100
        /*2e4a*/ 	.byte	0x08
	.zero		1


	//   ....[4]....
        /*2e4c*/ 	.word	0x00000360
        /*2e50*/ 	.word	0x000000ff
        /*2e54*/ 	.word	0x00000010
        /*2e58*/ 	.short	0x0100
        /*2e5a*/ 	.byte	0x08
	.zero		1


	//   ....[5]....
        /*2e5c*/ 	.word	0x00000370
        /*2e60*/ 	.word	0x000000ff
        /*2e64*/ 	.word	0x00000038
        /*2e68*/ 	.short	0x0100
        /*2e6a*/ 	.byte	0x08
	.zero		1


	//   ....[6]....
        /*2e6c*/ 	.word	0x00000380
        /*2e70*/ 	.word	0x000000ff
        /*2e74*/ 	.word	0x00000018
        /*2e78*/ 	.short	0x0100
        /*2e7a*/ 	.byte	0x08
	.zero		1


	//   ....[7]....
        /*2e7c*/ 	.word	0x00000390
        /*2e80*/ 	.word	0x000000ff
        /*2e84*/ 	.word	0x00000040
        /*2e88*/ 	.short	0x0100
        /*2e8a*/ 	.byte	0x08
	.zero		1


	//   ....[8]....
        /*2e8c*/ 	.word	0x000003a0
        /*2e90*/ 	.word	0x000000ff
        /*2e94*/ 	.word	0x00000020
        /*2e98*/ 	.short	0x0100
        /*2e9a*/ 	.byte	0x08
	.zero		1


	//   ....[9]....
        /*2e9c*/ 	.word	0x000003b0
        /*2ea0*/ 	.word	0x000000ff
        /*2ea4*/ 	.word	0x00000048
        /*2ea8*/ 	.short	0x0100
        /*2eaa*/ 	.byte	0x08
	.zero		1


	//   ....[10]....
        /*2eac*/ 	.word	0x00000770
        /*2eb0*/ 	.word	0x000000ff
        /*2eb4*/ 	.word	0x00000060
        /*2eb8*/ 	.short	0x0100
        /*2eba*/ 	.byte	0x07
	.zero		1


	//   ....[11]....
        /*2ebc*/ 	.word	0x000007a0
        /*2ec0*/ 	.word	0x000000ff
        /*2ec4*/ 	.word	0x00000068
        /*2ec8*/ 	.short	0x0100
        /*2eca*/ 	.byte	0x07
	.zero		1


	//   ....[12]....
        /*2ecc*/ 	.word	0x00001650
        /*2ed0*/ 	.word	0x00000004
        /*2ed4*/ 	.word	0x00000000
        /*2ed8*/ 	.short	0x010a
        /*2eda*/ 	.byte	0x3f
	.zero		1


	//   ....[13]....
        /*2edc*/ 	.word	0x00001690
        /*2ee0*/ 	.word	0x00000004
        /*2ee4*/ 	.word	0x00000000
        /*2ee8*/ 	.short	0x010a
        /*2eea*/ 	.byte	0x3f
	.zero		1


	//   ....[14]....
        /*2eec*/ 	.word	0x00004ce0
        /*2ef0*/ 	.word	0x00000004
        /*2ef4*/ 	.word	0x00000000
        /*2ef8*/ 	.short	0x010a
        /*2efa*/ 	.byte	0x3f
	.zero		1


	//   ....[15]....
        /*2efc*/ 	.word	0x00004d20
        /*2f00*/ 	.word	0x00000004
        /*2f04*/ 	.word	0x00000000
        /*2f08*/ 	.short	0x010a
        /*2f0a*/ 	.byte	0x3f
	.zero		1


	//   ....[16]....
        /*2f0c*/ 	.word	0x00008e10
        /*2f10*/ 	.word	0x00000004
        /*2f14*/ 	.word	0x00000000
        /*2f18*/ 	.short	0x0101
        /*2f1a*/ 	.byte	0x3f
	.zero		1


	//   ....[17]....
        /*2f1c*/ 	.word	0x00009030
        /*2f20*/ 	.word	0x00000000
        /*2f24*/ 	.word	0x00000000
        /*2f28*/ 	.short	0x0101
        /*2f2a*/ 	.byte	0x3f
	.zero		1


	//   ....[18]....
        /*2f2c*/ 	.word	0x0001a480
        /*2f30*/ 	.word	0x00000008
        /*2f34*/ 	.word	0x00000028
        /*2f38*/ 	.short	0x010a
        /*2f3a*/ 	.byte	0x3f
	.zero		1


	//   ....[19]....
        /*2f3c*/ 	.word	0x0001a820
        /*2f40*/ 	.word	0x00000003
        /*2f44*/ 	.word	0x00000068
        /*2f48*/ 	.short	0x0101
        /*2f4a*/ 	.byte	0x3f
	.zero		1


	//   ....[20]....
        /*2f4c*/ 	.word	0x0001b020
        /*2f50*/ 	.word	0x00000005
        /*2f54*/ 	.word	0x00000000
        /*2f58*/ 	.short	0x010a
        /*2f5a*/ 	.byte	0x3f
	.zero		1


	//   ....[21]....
        /*2f5c*/ 	.word	0x0001b0b0
        /*2f60*/ 	.word	0x00000005
        /*2f64*/ 	.word	0x00000000
        /*2f68*/ 	.short	0x010a
        /*2f6a*/ 	.byte	0x3f
	.zero		1


	//   ....[22]....
        /*2f6c*/ 	.word	0x0001b140
        /*2f70*/ 	.word	0x00000005
        /*2f74*/ 	.word	0x00000000
        /*2f78*/ 	.short	0x010a
        /*2f7a*/ 	.byte	0x3f
	.zero		1


	//   ....[23]....
        /*2f7c*/ 	.word	0x0001b1d0
        /*2f80*/ 	.word	0x00000005
        /*2f84*/ 	.word	0x00000000
        /*2f88*/ 	.short	0x010a
        /*2f8a*/ 	.byte	0x3f
	.zero		1


	//   ....[24]....
        /*2f8c*/ 	.word	0x0001b260
        /*2f90*/ 	.word	0x00000003
        /*2f94*/ 	.word	0x00000000
        /*2f98*/ 	.short	0x010a
        /*2f9a*/ 	.byte	0x3f
	.zero		1


	//   ....[25]....
        /*2f9c*/ 	.word	0x0001b2c0
        /*2fa0*/ 	.word	0x00000004
        /*2fa4*/ 	.word	0x00000000
        /*2fa8*/ 	.short	0x010a
        /*2faa*/ 	.byte	0x3f
	.zero		1


	//   ....[26]....
        /*2fac*/ 	.word	0x0001b310
        /*2fb0*/ 	.word	0x00000004
        /*2fb4*/ 	.word	0x00000000
        /*2fb8*/ 	.short	0x010a
        /*2fba*/ 	.byte	0x3f
	.zero		1


	//   ....[27]....
        /*2fbc*/ 	.word	0x0001b3e0
        /*2fc0*/ 	.word	0x00000008
        /*2fc4*/ 	.word	0x00000028
        /*2fc8*/ 	.short	0x010a
        /*2fca*/ 	.byte	0x3f
	.zero		1


	//   ....[28]....
        /*2fcc*/ 	.word	0x0001b4b0
        /*2fd0*/ 	.word	0x00000005
        /*2fd4*/ 	.word	0x00000000
        /*2fd8*/ 	.short	0x010a
        /*2fda*/ 	.byte	0x3f
	.zero		1


	//   ....[29]....
        /*2fdc*/ 	.word	0x0001b500
        /*2fe0*/ 	.word	0x00000005
        /*2fe4*/ 	.word	0x00000000
        /*2fe8*/ 	.short	0x010a
        /*2fea*/ 	.byte	0x3f
	.zero		1


	//   ....[30]....
        /*2fec*/ 	.word	0x0001b550
        /*2ff0*/ 	.word	0x00000005
        /*2ff4*/ 	.word	0x00000000
        /*2ff8*/ 	.short	0x010a
        /*2ffa*/ 	.byte	0x3f
	.zero		1


	//   ....[31]....
        /*2ffc*/ 	.word	0x0001b5a0
        /*3000*/ 	.word	0x00000005
        /*3004*/ 	.word	0x00000000
        /*3008*/ 	.short	0x010a
        /*300a*/ 	.byte	0x3f
	.zero		1


	//----- nvinfo : EIATTR_NUM_MBARRIERS
	.align		4
.L_37:
        /*300c*/ 	.byte	0x03, 0x38
        /*300e*/ 	.short	0x000c


	//----- nvinfo : EIATTR_EXIT_INSTR_OFFSETS
	.align		4
        /*3010*/ 	.byte	0x04, 0x1c
        /*3012*/ 	.short	(.L_39 - .L_38)


	//   ....[0]....
.L_38:
        /*3014*/ 	.word	0x00000a50


	//   ....[1]....
        /*3018*/ 	.word	0x000012e0


	//   ....[2]....
        /*301c*/ 	.word	0x00019ae0


	//   ....[3]....
        /*3020*/ 	.word	0x0001a100


	//   ....[4]....
        /*3024*/ 	.word	0x0001b2b0


	//----- nvinfo : EIATTR_MAX_THREADS
	.align		4
.L_39:
        /*3028*/ 	.byte	0x04, 0x05
        /*302a*/ 	.short	(.L_41 - .L_40)
.L_40:
        /*302c*/ 	.word	0x00000180
        /*3030*/ 	.word	0x00000001
        /*3034*/ 	.word	0x00000001


	//----- nvinfo : EIATTR_CRS_STACK_SIZE
	.align		4
.L_41:
        /*3038*/ 	.byte	0x04, 0x1e
        /*303a*/ 	.short	(.L_43 - .L_42)
.L_42:
        /*303c*/ 	.word	0x00000000


	//----- nvinfo : EIATTR_CBANK_PARAM_SIZE
	.align		4
.L_43:
        /*3040*/ 	.byte	0x03, 0x19
        /*3042*/ 	.short	0x0470


	//----- nvinfo : EIATTR_PARAM_CBANK
	.align		4
        /*3044*/ 	.byte	0x04, 0x0a
        /*3046*/ 	.short	(.L_45 - .L_44)
	.align		4
.L_44:
        /*3048*/ 	.word	index@(.nv.constant0._ZN7cutlass13device_kernelINS_4gemm6kernel13GemmUniversalIN4cute5tupleIJiiiiEEENS1_10collective13CollectiveMmaINS1_34MainloopSm90TmaGmmaWarpSpecializedILi5ENS5_IJNS4_1CILi1EEENSA_ILi2EEESB_EEENS1_35KernelTmaWarpSpecializedCooperativeEEENS5_IJNSA_ILi256EEESG_NSA_ILi32EEEEEENS_10tfloat32_tENS5_IJlSB_lEEESJ_SK_NS4_8TiledMMAINS4_8MMA_AtomIJNS4_4SM904GMMA30MMA_64x256x8_F32TF32TF32_SS_TNILNSO_7ScaleInE1ELSQ_1EEEEEENS4_6LayoutINS5_IJSC_SB_SB_EEENS5_IJSB_NSA_ILi0EEESV_EEEEENS5_IJNS4_10UnderscoreESY_SY_EEEEENS4_23SM90_TMA_LOAD_MULTICASTENS4_14ComposedLayoutINS4_7SwizzleILi3ELi4ELi3EEENS4_18smem_ptr_flag_bitsILi32EEENST_INS5_IJNSA_ILi8EEESH_EEENS5_IJSH_SB_EEEEEEEvNS4_8identityENS4_13SM90_TMA_LOADES1B_vS1C_EENS_8epilogue10collective6detail29Sm90TmaWarpSpecializedAdapterINS1G_15DefaultEpilogueISJ_SK_SK_NS1F_6thread17LinearCombinationISJ_Li1EffLNS1K_9ScaleType4KindE0ELNS_15FloatRoundStyleE2ESJ_EENS1_15EpilogueDefaultEEEEEvvEEEEvNT_6ParamsE)
        /*304c*/ 	.short	0x0210
        /*304e*/ 	.short	0x0470


	//----- nvinfo : EIATTR_SW_WAR
	.align		4
.L_45:
        /*3050*/ 	.byte	0x04, 0x36
        /*3052*/ 	.short	(.L_47 - .L_46)
.L_46:
        /*3054*/ 	.word	0x00000008
.L_47:


//--------------------- .nv.callgraph             --------------------------
	.section	.nv.callgraph,"",@"SHT_CUDA_CALLGRAPH"
	.align	4
	.sectionentsize	8
	.align		4
        /*0000*/ 	.word	0x00000000
	.align		4
        /*0004*/ 	.word	0xffffffff
	.align		4
        /*0008*/ 	.word	index@(_ZN7cutlass13device_kernelINS_4gemm6kernel13GemmUniversalIN4cute5tupleIJiiiiEEENS1_10collective13CollectiveMmaINS1_34MainloopSm90TmaGmmaWarpSpecializedILi5ENS5_IJNS4_1CILi1EEENSA_ILi2EEESB_EEENS1_35KernelTmaWarpSpecializedCooperativeEEENS5_IJNSA_ILi256EEESG_NSA_ILi32EEEEEENS_10tfloat32_tENS5_IJlSB_lEEESJ_SK_NS4_8TiledMMAINS4_8MMA_AtomIJNS4_4SM904GMMA30MMA_64x256x8_F32TF32TF32_SS_TNILNSO_7ScaleInE1ELSQ_1EEEEEENS4_6LayoutINS5_IJSC_SB_SB_EEENS5_IJSB_NSA_ILi0EEESV_EEEEENS5_IJNS4_10UnderscoreESY_SY_EEEEENS4_23SM90_TMA_LOAD_MULTICASTENS4_14ComposedLayoutINS4_7SwizzleILi3ELi4ELi3EEENS4_18smem_ptr_flag_bitsILi32EEENST_INS5_IJNSA_ILi8EEESH_EEENS5_IJSH_SB_EEEEEEEvNS4_8identityENS4_13SM90_TMA_LOADES1B_vS1C_EENS_8epilogue10collective6detail29Sm90TmaWarpSpecializedAdapterINS1G_15DefaultEpilogueISJ_SK_SK_NS1F_6thread17LinearCombinationISJ_Li1EffLNS1K_9ScaleType4KindE0ELNS_15FloatRoundStyleE2ESJ_EENS1_15EpilogueDefaultEEEEEvvEEEEvNT_6ParamsE)
	.align		4
        /*000c*/ 	.word	index@(__assertfail)
	.align		4
        /*0010*/ 	.word	0x00000000
	.align		4
        /*0014*/ 	.word	0xfffffffe
	.align		4
        /*0018*/ 	.word	0x00000000
	.align		4
        /*001c*/ 	.word	0xfffffffd
	.align		4
        /*0020*/ 	.word	0x00000000
	.align		4
        /*0024*/ 	.word	0xfffffffc


//--------------------- .nv.constant4             --------------------------
	.section	.nv.constant4,"a",@progbits
	.align	8
	.align		8
.nv.constant4:
        /*0000*/ 	.dword	__assertfail
	.align		8
        /*0008*/ 	.dword	__unnamed_1
	.align		8
        /*0010*/ 	.dword	_ZN39_INTERNAL_a8739cd2_4_k_cu_db9d85a3_63324cuda3std3__45__cpo5beginE
	.align		8
        /*0018*/ 	.dword	_ZN39_INTERNAL_a8739cd2_4_k_cu_db9d85a3_63324cuda3std3__45__cpo3endE
	.align		8
        /*0020*/ 	.dword	_ZN39_INTERNAL_a8739cd2_4_k_cu_db9d85a3_63324cuda3std3__45__cpo6cbeginE
	.align		8
        /*0028*/ 	.dword	_ZN39_INTERNAL_a8739cd2_4_k_cu_db9d85a3_63324cuda3std3__45__cpo4cendE
	.align		8
        /*0030*/ 	.dword	_ZN39_INTERNAL_a8739cd2_4_k_cu_db9d85a3_63324cuda3std3__441_GLOBAL__N__a8739cd2_4_k_cu_db9d85a3_63326ignoreE
	.align		8
        /*0038*/ 	.dword	_ZN39_INTERNAL_a8739cd2_4_k_cu_db9d85a3_63324cuda3std3__419piecewise_constructE
	.align		8
        /*0040*/ 	.dword	_ZN39_INTERNAL_a8739cd2_4_k_cu_db9d85a3_63324cuda3std3__48in_placeE
	.align		8
        /*0048*/ 	.dword	_ZN39_INTERNAL_a8739cd2_4_k_cu_db9d85a3_63324cuda3std6ranges3__45__cpo4swapE
	.align		8
        /*0050*/ 	.dword	_ZN39_INTERNAL_a8739cd2_4_k_cu_db9d85a3_63324cuda3std6ranges3__45__cpo9iter_moveE
	.align		8
        /*0058*/ 	.dword	_ZN39_INTERNAL_a8739cd2_4_k_cu_db9d85a3_63324cute7productE
	.align		8
        /*0060*/ 	.dword	_ZN39_INTERNAL_a8739cd2_4_k_cu_db9d85a3_63324cute1_E
	.align		8
        /*0068*/ 	.dword	$str$22
	.align		8
        /*0070*/ 	.dword	$str$23


//--------------------- .text._ZN7cutlass13device_kernelINS_4gemm6kernel13GemmUniversalIN4cute5tupleIJiiiiEEENS1_10collective13CollectiveMmaINS1_34MainloopSm90TmaGmmaWarpSpecializedILi5ENS5_IJNS4_1CILi1EEENSA_ILi2EEESB_EEENS1_35KernelTmaWarpSpecializedCooperativeEEENS5_IJNSA_ILi256EEESG_NSA_ILi32EEEEEENS_10tfloat32_tENS5_IJlSB_lEEESJ_SK_NS4_8TiledMMAINS4_8MMA_AtomIJNS4_4SM904GMMA30MMA_64x256x8_F32TF32TF32_SS_TNILNSO_7ScaleInE1ELSQ_1EEEEEENS4_6LayoutINS5_IJSC_SB_SB_EEENS5_IJSB_NSA_ILi0EEESV_EEEEENS5_IJNS4_10UnderscoreESY_SY_EEEEENS4_23SM90_TMA_LOAD_MULTICASTENS4_14ComposedLayoutINS4_7SwizzleILi3ELi4ELi3EEENS4_18smem_ptr_flag_bitsILi32EEENST_INS5_IJNSA_ILi8EEESH_EEENS5_IJSH_SB_EEEEEEEvNS4_8identityENS4_13SM90_TMA_LOADES1B_vS1C_EENS_8epilogue10collective6detail29Sm90TmaWarpSpecializedAdapterINS1G_15DefaultEpilogueISJ_SK_SK_NS1F_6thread17LinearCombinationISJ_Li1EffLNS1K_9ScaleType4KindE0ELNS_15FloatRoundStyleE2ESJ_EENS1_15EpilogueDefaultEEEEEvvEEEEvNT_6ParamsE --------------------------
	.section	.text._ZN7cutlass13device_kernelINS_4gemm6kernel13GemmUniversalIN4cute5tupleIJiiiiEEENS1_10collective13CollectiveMmaINS1_34MainloopSm90TmaGmmaWarpSpecializedILi5ENS5_IJNS4_1CILi1EEENSA_ILi2EEESB_EEENS1_35KernelTmaWarpSpecializedCooperativeEEENS5_IJNSA_ILi256EEESG_NSA_ILi32EEEEEENS_10tfloat32_tENS5_IJlSB_lEEESJ_SK_NS4_8TiledMMAINS4_8MMA_AtomIJNS4_4SM904GMMA30MMA_64x256x8_F32TF32TF32_SS_TNILNSO_7ScaleInE1ELSQ_1EEEEEENS4_6LayoutINS5_IJSC_SB_SB_EEENS5_IJSB_NSA_ILi0EEESV_EEEEENS5_IJNS4_10UnderscoreESY_SY_EEEEENS4_23SM90_TMA_LOAD_MULTICASTENS4_14ComposedLayoutINS4_7SwizzleILi3ELi4ELi3EEENS4_18smem_ptr_flag_bitsILi32EEENST_INS5_IJNSA_ILi8EEESH_EEENS5_IJSH_SB_EEEEEEEvNS4_8identityENS4_13SM90_TMA_LOADES1B_vS1C_EENS_8epilogue10collective6detail29Sm90TmaWarpSpecializedAdapterINS1G_15DefaultEpilogueISJ_SK_SK_NS1F_6thread17LinearCombinationISJ_Li1EffLNS1K_9ScaleType4KindE0ELNS_15FloatRoundStyleE2ESJ_EENS1_15EpilogueDefaultEEEEEvvEEEEvNT_6ParamsE,"ax",@progbits
	.align	128
.text._ZN7cutlass13device_kernelINS_4gemm6kernel13GemmUniversalIN4cute5tupleIJiiiiEEENS1_10collective13CollectiveMmaINS1_34MainloopSm90TmaGmmaWarpSpecializedILi5ENS5_IJNS4_1CILi1EEENSA_ILi2EEESB_EEENS1_35KernelTmaWarpSpecializedCooperativeEEENS5_IJNSA_ILi256EEESG_NSA_ILi32EEEEEENS_10tfloat32_tENS5_IJlSB_lEEESJ_SK_NS4_8TiledMMAINS4_8MMA_AtomIJNS4_4SM904GMMA30MMA_64x256x8_F32TF32TF32_SS_TNILNSO_7ScaleInE1ELSQ_1EEEEEENS4_6LayoutINS5_IJSC_SB_SB_EEENS5_IJSB_NSA_ILi0EEESV_EEEEENS5_IJNS4_10UnderscoreESY_SY_EEEEENS4_23SM90_TMA_LOAD_MULTICASTENS4_14ComposedLayoutINS4_7SwizzleILi3ELi4ELi3EEENS4_18smem_ptr_flag_bitsILi32EEENST_INS5_IJNSA_ILi8EEESH_EEENS5_IJSH_SB_EEEEEEEvNS4_8identityENS4_13SM90_TMA_LOADES1B_vS1C_EENS_8epilogue10collective6detail29Sm90TmaWarpSpecializedAdapterINS1G_15DefaultEpilogueISJ_SK_SK_NS1F_6thread17LinearCombinationISJ_Li1EffLNS1K_9ScaleType4KindE0ELNS_15FloatRoundStyleE2ESJ_EENS1_15EpilogueDefaultEEEEEvvEEEEvNT_6ParamsE:
        .type           _ZN7cutlass13device_kernelINS_4gemm6kernel13GemmUniversalIN4cute5tupleIJiiiiEEENS1_10collective13CollectiveMmaINS1_34MainloopSm90TmaGmmaWarpSpecializedILi5ENS5_IJNS4_1CILi1EEENSA_ILi2EEESB_EEENS1_35KernelTmaWarpSpecializedCooperativeEEENS5_IJNSA_ILi256EEESG_NSA_ILi32EEEEEENS_10tfloat32_tENS5_IJlSB_lEEESJ_SK_NS4_8TiledMMAINS4_8MMA_AtomIJNS4_4SM904GMMA30MMA_64x256x8_F32TF32TF32_SS_TNILNSO_7ScaleInE1ELSQ_1EEEEEENS4_6LayoutINS5_IJSC_SB_SB_EEENS5_IJSB_NSA_ILi0EEESV_EEEEENS5_IJNS4_10UnderscoreESY_SY_EEEEENS4_23SM90_TMA_LOAD_MULTICASTENS4_14ComposedLayoutINS4_7SwizzleILi3ELi4ELi3EEENS4_18smem_ptr_flag_bitsILi32EEENST_INS5_IJNSA_ILi8EEESH_EEENS5_IJSH_SB_EEEEEEEvNS4_8identityENS4_13SM90_TMA_LOADES1B_vS1C_EENS_8epilogue10collective6detail29Sm90TmaWarpSpecializedAdapterINS1G_15DefaultEpilogueISJ_SK_SK_NS1F_6thread17LinearCombinationISJ_Li1EffLNS1K_9ScaleType4KindE0ELNS_15FloatRoundStyleE2ESJ_EENS1_15EpilogueDefaultEEEEEvvEEEEvNT_6ParamsE,@function
        .size           _ZN7cutlass13device_kernelINS_4gemm6kernel13GemmUniversalIN4cute5tupleIJiiiiEEENS1_10collective13CollectiveMmaINS1_34MainloopSm90TmaGmmaWarpSpecializedILi5ENS5_IJNS4_1CILi1EEENSA_ILi2EEESB_EEENS1_35KernelTmaWarpSpecializedCooperativeEEENS5_IJNSA_ILi256EEESG_NSA_ILi32EEEEEENS_10tfloat32_tENS5_IJlSB_lEEESJ_SK_NS4_8TiledMMAINS4_8MMA_AtomIJNS4_4SM904GMMA30MMA_64x256x8_F32TF32TF32_SS_TNILNSO_7ScaleInE1ELSQ_1EEEEEENS4_6LayoutINS5_IJSC_SB_SB_EEENS5_IJSB_NSA_ILi0EEESV_EEEEENS5_IJNS4_10UnderscoreESY_SY_EEEEENS4_23SM90_TMA_LOAD_MULTICASTENS4_14ComposedLayoutINS4_7SwizzleILi3ELi4ELi3EEENS4_18smem_ptr_flag_bitsILi32EEENST_INS5_IJNSA_ILi8EEESH_EEENS5_IJSH_SB_EEEEEEEvNS4_8identityENS4_13SM90_TMA_LOADES1B_vS1C_EENS_8epilogue10collective6detail29Sm90TmaWarpSpecializedAdapterINS1G_15DefaultEpilogueISJ_SK_SK_NS1F_6thread17LinearCombinationISJ_Li1EffLNS1K_9ScaleType4KindE0ELNS_15FloatRoundStyleE2ESJ_EENS1_15EpilogueDefaultEEEEEvvEEEEvNT_6ParamsE,(.L_x_583 - _ZN7cutlass13device_kernelINS_4gemm6kernel13GemmUniversalIN4cute5tupleIJiiiiEEENS1_10collective13CollectiveMmaINS1_34MainloopSm90TmaGmmaWarpSpecializedILi5ENS5_IJNS4_1CILi1EEENSA_ILi2EEESB_EEENS1_35KernelTmaWarpSpecializedCooperativeEEENS5_IJNSA_ILi256EEESG_NSA_ILi32EEEEEENS_10tfloat32_tENS5_IJlSB_lEEESJ_SK_NS4_8TiledMMAINS4_8MMA_AtomIJNS4_4SM904GMMA30MMA_64x256x8_F32TF32TF32_SS_TNILNSO_7ScaleInE1ELSQ_1EEEEEENS4_6LayoutINS5_IJSC_SB_SB_EEENS5_IJSB_NSA_ILi0EEESV_EEEEENS5_IJNS4_10UnderscoreESY_SY_EEEEENS4_23SM90_TMA_LOAD_MULTICASTENS4_14ComposedLayoutINS4_7SwizzleILi3ELi4ELi3EEENS4_18smem_ptr_flag_bitsILi32EEENST_INS5_IJNSA_ILi8EEESH_EEENS5_IJSH_SB_EEEEEEEvNS4_8identityENS4_13SM90_TMA_LOADES1B_vS1C_EENS_8epilogue10collective6detail29Sm90TmaWarpSpecializedAdapterINS1G_15DefaultEpilogueISJ_SK_SK_NS1F_6thread17LinearCombinationISJ_Li1EffLNS1K_9ScaleType4KindE0ELNS_15FloatRoundStyleE2ESJ_EENS1_15EpilogueDefaultEEEEEvvEEEEvNT_6ParamsE)
        .other          _ZN7cutlass13device_kernelINS_4gemm6kernel13GemmUniversalIN4cute5tupleIJiiiiEEENS1_10collective13CollectiveMmaINS1_34MainloopSm90TmaGmmaWarpSpecializedILi5ENS5_IJNS4_1CILi1EEENSA_ILi2EEESB_EEENS1_35KernelTmaWarpSpecializedCooperativeEEENS5_IJNSA_ILi256EEESG_NSA_ILi32EEEEEENS_10tfloat32_tENS5_IJlSB_lEEESJ_SK_NS4_8TiledMMAINS4_8MMA_AtomIJNS4_4SM904GMMA30MMA_64x256x8_F32TF32TF32_SS_TNILNSO_7ScaleInE1ELSQ_1EEEEEENS4_6LayoutINS5_IJSC_SB_SB_EEENS5_IJSB_NSA_ILi0EEESV_EEEEENS5_IJNS4_10UnderscoreESY_SY_EEEEENS4_23SM90_TMA_LOAD_MULTICASTENS4_14ComposedLayoutINS4_7SwizzleILi3ELi4ELi3EEENS4_18smem_ptr_flag_bitsILi32EEENST_INS5_IJNSA_ILi8EEESH_EEENS5_IJSH_SB_EEEEEEEvNS4_8identityENS4_13SM90_TMA_LOADES1B_vS1C_EENS_8epilogue10collective6detail29Sm90TmaWarpSpecializedAdapterINS1G_15DefaultEpilogueISJ_SK_SK_NS1F_6thread17LinearCombinationISJ_Li1EffLNS1K_9ScaleType4KindE0ELNS_15FloatRoundStyleE2ESJ_EENS1_15EpilogueDefaultEEEEEvvEEEEvNT_6ParamsE,@"STO_CUDA_ENTRY STV_DEFAULT"
_ZN7cutlass13device_kernelINS_4gemm6kernel13GemmUniversalIN4cute5tupleIJiiiiEEENS1_10collective13CollectiveMmaINS1_34MainloopSm90TmaGmmaWarpSpecializedILi5ENS5_IJNS4_1CILi1EEENSA_ILi2EEESB_EEENS1_35KernelTmaWarpSpecializedCooperativeEEENS5_IJNSA_ILi256EEESG_NSA_ILi32EEEEEENS_10tfloat32_tENS5_IJlSB_lEEESJ_SK_NS4_8TiledMMAINS4_8MMA_AtomIJNS4_4SM904GMMA30MMA_64x256x8_F32TF32TF32_SS_TNILNSO_7ScaleInE1ELSQ_1EEEEEENS4_6LayoutINS5_IJSC_SB_SB_EEENS5_IJSB_NSA_ILi0EEESV_EEEEENS5_IJNS4_10UnderscoreESY_SY_EEEEENS4_23SM90_TMA_LOAD_MULTICASTENS4_14ComposedLayoutINS4_7SwizzleILi3ELi4ELi3EEENS4_18smem_ptr_flag_bitsILi32EEENST_INS5_IJNSA_ILi8EEESH_EEENS5_IJSH_SB_EEEEEEEvNS4_8identityENS4_13SM90_TMA_LOADES1B_vS1C_EENS_8epilogue10collective6detail29Sm90TmaWarpSpecializedAdapterINS1G_15DefaultEpilogueISJ_SK_SK_NS1F_6thread17LinearCombinationISJ_Li1EffLNS1K_9ScaleType4KindE0ELNS_15FloatRoundStyleE2ESJ_EENS1_15EpilogueDefaultEEEEEvvEEEEvNT_6ParamsE:
[----:B------:R-:W0:Y:S02]  /*0000*/  LDC R1, c[0x0][0x28] ;  /* 0x00000a00ff017b82 */ /* 0x000e240000000800 */
[----:B0-----:R-:W-:Y:S01]  /*0010*/  VIADD R1, R1, 0xfffff870 ;  /* 0xfffff87001017836 */ /* 0x001fe20000000000 */
[----:B------:R-:W0:Y:S01]  /*0020*/  S2R R5, SR_TID.X ;  /* 0x0000000000057919 */ /* 0x000e220000002100 */
[----:B------:R-:W-:Y:S01]  /*0030*/  ELECT P0, URZ, PT ;  /* 0x00000000003f782f */ /* 0x000fe20003800000 */
[----:B------:R-:W-:Y:S01]  /*0040*/  BSSY B0, `(.L_x_0) ;  /* 0x0000015000007945 */ /* 0x000fe20003800000 */
[--C-:B0-----:R-:W-:Y:S02]  /*0050*/  SHF.R.U32.HI R0, RZ, 0x5, R5.reuse ;  /* 0x00000005ff007819 */ /* 0x101fe40000011605 */
[----:B------:R-:W-:-:S03]  /*0060*/  SHF.R.U32.HI R2, RZ, 0x7, R5 ;  /* 0x00000007ff027819 */ /* 0x000fc60000011605 */
[----:B------:R-:W0:Y:S04]  /*0070*/  SHFL.IDX PT, R3, R0, RZ, 0x1f ;  /* 0x00001fff00037589 */ /* 0x000e2800000e0000 */
[----:B------:R-:W1:Y:S01]  /*0080*/  SHFL.IDX PT, R2, R2, RZ, 0x1f ;  /* 0x00001fff02027589 */ /* 0x000e6200000e0000 */
[----:B0-----:R-:W-:Y:S02]  /*0090*/  R2UR UR9, R3 ;  /* 0x00000000030972ca */ /* 0x001fe400000e0000 */
[----:B-1----:R-:W-:-:S11]  /*00a0*/  R2UR UR5, R2 ;  /* 0x00000000020572ca */ /* 0x002fd600000e0000 */
[----:B------:R-:W-:Y:S02]  /*00b0*/  USHF.R.S32.HI UR4, URZ, 0x1f, UR9 ;  /* 0x0000001f3f047899 */ /* 0x000fe40008011409 */
[----:B------:R-:W-:Y:S02]  /*00c0*/  ISETP.NE.OR P0, PT, RZ, UR9, !P0 ;  /* 0x00000009ff007c0c */ /* 0x000fe4000c705670 */
[----:B------:R-:W-:-:S04]  /*00d0*/  ULEA.HI UR4, UR4, UR9, URZ, 0x2 ;  /* 0x0000000904047291 */ /* 0x000fc8000f8f103f */
[----:B------:R-:W-:-:S04]  /*00e0*/  ULOP3.LUT UR4, UR4, 0xfffffffc, URZ, 0xc0, !UPT ;  /* 0xfffffffc04047892 */ /* 0x000fc8000f8ec03f */
[----:B------:R-:W-:-:S03]  /*00f0*/  UIADD3 UR9, UR9, -UR4, URZ ;  /* 0x8000000409097290 */ /* 0x000fc6000fffe03f */
[----:B------:R-:W-:Y:S09]  /*0100*/  @P0 BRA `(.L_x_1) ;  /* 0x0000000000200947 */ /* 0x000ff20003800000 */
[----:B------:R-:W-:Y:S02]  /*0110*/  ULDC.64 UR6, c[0x0][0x198] ;  /* 0x0000660000067ab9 */ /* 0x000fe40000000a00 */
[----:B------:R-:W-:Y:S02]  /*0120*/  UIADD3 UR10, UP0, UR6, 0xf0, URZ ;  /* 0x000000f0060a7890 */ /* 0x000fe4000ff1e03f */
[----:B------:R-:W-:Y:S02]  /*0130*/  UIADD3 UR6, UP1, UR6, 0x1f0, URZ ;  /* 0x000001f006067890 */ /* 0x000fe4000ff3e03f */
[----:B------:R-:W-:Y:S02]  /*0140*/  UIADD3.X UR11, URZ, UR7, URZ, UP0, !UPT ;  /* 0x000000073f0b7290 */ /* 0x000fe400087fe43f */
[----:B------:R-:W-:-:S07]  /*0150*/  UIADD3.X UR7, URZ, UR7, URZ, UP1, !UPT ;  /* 0x000000073f077290 */ /* 0x000fce0008ffe43f */
[----:B------:R0:W-:Y:S02]  /*0160*/  UTMACCTL.PF [UR10] ;  /* 0x000000000a0079b9 */ /* 0x0001e40008040000 */
[----:B------:R0:W-:Y:S02]  /*0170*/  UTMACCTL.PF [UR6] ;  /* 0x00000000060079b9 */ /* 0x0001e40008040000 */
[----:B0-----:R-:W-:Y:S01]  /*0180*/  NOP ;  /* 0x0000000000007918 */ /* 0x001fe20000000000 */
.L_x_1:
[----:B------:R-:W-:Y:S05]  /*0190*/  BSYNC B0 ;  /* 0x0000000000007941 */ /* 0x000fea0003800000 */
.L_x_0:
[----:B------:R-:W0:Y:S01]  /*01a0*/  SHFL.IDX PT, R2, R0, RZ, 0x1f ;  /* 0x00001fff00027589 */ /* 0x000e2200000e0000 */
[----:B------:R-:W-:Y:S01]  /*01b0*/  UISETP.NE.AND UP0, UPT, UR9, 0x3, UPT ;  /* 0x000000030900788c */ /* 0x000fe2000bf05270 */
[----:B------:R-:W-:Y:S01]  /*01c0*/  ISETP.NE.AND P2, PT, RZ, UR5, PT ;  /* 0x00000005ff007c0c */ /* 0x000fe2000bf45270 */
[----:B------:R-:W-:Y:S02]  /*01d0*/  UIADD3 UR16, UR5, -0x1, URZ ;  /* 0xffffffff05107890 */ /* 0x000fe4000fffe03f */
[----:B------:R-:W-:Y:S02]  /*01e0*/  UISETP.EQ.OR UP0, UPT, UR9, URZ, !UP0 ;  /* 0x0000003f0900728c */ /* 0x000fe4000c702670 */
[----:B------:R-:W-:Y:S02]  /*01f0*/  UISETP.GE.U32.AND UP1, UPT, UR16, 0x2, UPT ;  /* 0x000000021000788c */ /* 0x000fe4000bf26070 */
[----:B------:R-:W-:-:S04]  /*0200*/  UISETP.EQ.AND UP0, UPT, UR5, URZ, UP0 ;  /* 0x0000003f0500728c */ /* 0x000fc80008702270 */
[----:B------:R-:W-:-:S04]  /*0210*/  USEL UR40, URZ, 0x1, !UP0 ;  /* 0x000000013f287887 */ /* 0x000fc8000c000000 */
[----:B------:R-:W-:Y:S01]  /*0220*/  USEL UR40, UR40, 0x2, UP1 ;  /* 0x0000000228287887 */ /* 0x000fe20008800000 */
[----:B0-----:R-:W-:-:S13]  /*0230*/  ISETP.NE.AND P0, PT, R2, RZ, PT ;  /* 0x000000ff0200720c */ /* 0x001fda0003f05270 */
[----:B------:R-:W-:Y:S05]  /*0240*/  @P0 BRA `(.L_x_2) ;  /* 0x0000000000600947 */ /* 0x000fea0003800000 */
[----:B------:R-:W0:Y:S01]  /*0250*/  S2UR UR8, SR_CgaCtaId ;  /* 0x00000000000879c3 */ /* 0x000e220000008800 */
[----:B------:R-:W-:Y:S01]  /*0260*/  UMOV UR4, 0x400 ;  /* 0x0000040000047882 */ /* 0x000fe20000000000 */
[----:B------:R-:W-:Y:S01]  /*0270*/  UMOV UR5, 0x1 ;  /* 0x0000000100057882 */ /* 0x000fe20000000000 */
[----:B------:R-:W-:Y:S01]  /*0280*/  UMOV UR6, 0x4 ;  /* 0x0000000400067882 */ /* 0x000fe20000000000 */
[----:B------:R-:W-:Y:S01]  /*0290*/  ELECT P0, URZ, PT ;  /* 0x00000000003f782f */ /* 0x000fe20003800000 */
[----:B------:R-:W-:-:S04]  /*02a0*/  UIADD3 UR6, -UR6, 0x100000, URZ ;  /* 0x0010000006067890 */ /* 0x000fc8000fffe13f */
[----:B------:R-:W-:Y:S02]  /*02b0*/  USHF.L.U32 UR7, UR6, 0xb, URZ ;  /* 0x0000000b06077899 */ /* 0x000fe4000800063f */
[----:B------:R-:W-:Y:S02]  /*02c0*/  USHF.L.U32 UR6, UR6, 0x1, URZ ;  /* 0x0000000106067899 */ /* 0x000fe4000800063f */
[----:B0-----:R-:W-:Y:S02]  /*02d0*/  ULEA UR8, UR8, UR4, 0x18 ;  /* 0x0000000408087291 */ /* 0x001fe4000f8ec03f */
[----:B------:R-:W-:-:S04]  /*02e0*/  UIADD3 UR4, -UR5, 0x100000, URZ ;  /* 0x0010000005047890 */ /* 0x000fc8000fffe13f */
[----:B------:R-:W-:Y:S02]  /*02f0*/  USHF.L.U32 UR5, UR4, 0xb, URZ ;  /* 0x0000000b04057899 */ /* 0x000fe4000800063f */
[----:B------:R-:W-:Y:S01]  /*0300*/  USHF.L.U32 UR4, UR4, 0x1, URZ ;  /* 0x0000000104047899 */ /* 0x000fe2000800063f */
[----:B------:R-:W0:Y:S11]  /*0310*/  FENCE.VIEW.ASYNC.S ;  /* 0x00000000000073c6 */ /* 0x000e360000000000 */
[----:B0-----:R0:W1:Y:S01]  /*0320*/  SYNCS.EXCH.64 URZ, [UR8], UR4 ;  /* 0x00000004083f75b2 */ /* 0x0010620008000100 */
[----:B------:R0:W2:Y:S01]  /*0330*/  SYNCS.EXCH.64 URZ, [UR8+0x28], UR6 ;  /* 0x00002806083f75b2 */ /* 0x0000a20008000100 */
[----:B------:R0:W3:Y:S01]  /*0340*/  SYNCS.EXCH.64 URZ, [UR8+0x8], UR4 ;  /* 0x00000804083f75b2 */ /* 0x0000e20008000100 */
[----:B------:R0:W4:Y:S01]  /*0350*/  SYNCS.EXCH.64 URZ, [UR8+0x30], UR6 ;  /* 0x00003006083f75b2 */ /* 0x0001220008000100 */
[----:B------:R0:W0:Y:S01]  /*0360*/  SYNCS.EXCH.64 URZ, [UR8+0x10], UR4 ;  /* 0x00001004083f75b2 */ /* 0x0000220008000100 */
[----:B------:R0:W0:Y:S01]  /*0370*/  SYNCS.EXCH.64 URZ, [UR8+0x38], UR6 ;  /* 0x00003806083f75b2 */ /* 0x0000220008000100 */
[----:B------:R0:W0:Y:S01]  /*0380*/  SYNCS.EXCH.64 URZ, [UR8+0x18], UR4 ;  /* 0x00001804083f75b2 */ /* 0x0000220008000100 */
[----:B------:R0:W0:Y:S01]  /*0390*/  SYNCS.EXCH.64 URZ, [UR8+0x40], UR6 ;  /* 0x00004006083f75b2 */ /* 0x0000220008000100 */
[----:B------:R0:W0:Y:S01]  /*03a0*/  SYNCS.EXCH.64 URZ, [UR8+0x20], UR4 ;  /* 0x00002004083f75b2 */ /* 0x0000220008000100 */
[----:B------:R0:W0:Y:S01]  /*03b0*/  SYNCS.EXCH.64 URZ, [UR8+0x48], UR6 ;  /* 0x00004806083f75b2 */ /* 0x0000220008000100 */
[----:B------:R-:W-:Y:S01]  /*03c0*/  NOP ;  /* 0x0000000000007918 */ /* 0x000fe20000000000 */
.L_x_2:
[----:B------:R-:W5:Y:S01]  /*03d0*/  S2UR UR10, SR_CTAID.Y ;  /* 0x00000000000a79c3 */ /* 0x000f620000002600 */
[----:B------:R-:W1:Y:S01]  /*03e0*/  SHFL.IDX PT, R0, R0, RZ, 0x1f ;  /* 0x00001fff00007589 */ /* 0x000e6200000e0000 */
[----:B------:R-:W-:Y:S02]  /*03f0*/  SHF.R.S32.HI R3, RZ, 0x1f, R5 ;  /* 0x0000001fff037819 */ /* 0x000fe40000011405 */
[----:B------:R-:W-:Y:S02]  /*0400*/  ELECT P0, URZ, PT ;  /* 0x00000000003f782f */ /* 0x000fe40003800000 */
[----:B------:R-:W-:Y:S01]  /*0410*/  SHF.R.S32.HI R7, RZ, 0x1f, R2 ;  /* 0x0000001fff077819 */ /* 0x000fe20000011402 */
[----:B0-----:R-:W-:Y:S01]  /*0420*/  ULDC UR4, c[0x0][0x154] ;  /* 0x0000550000047ab9 */ /* 0x001fe20000000800 */
[----:B------:R-:W-:Y:S01]  /*0430*/  LEA.HI R3, R3, R5, RZ, 0x7 ;  /* 0x0000000503037211 */ /* 0x000fe200078f38ff */
[----:B------:R-:W-:Y:S01]  /*0440*/  ULDC UR11, c[0x0][0x148] ;  /* 0x00005200000b7ab9 */ /* 0x000fe20000000800 */
[----:B------:R-:W0:Y:S01]  /*0450*/  S2UR UR13, SR_CTAID.X ;  /* 0x00000000000d79c3 */ /* 0x000e220000002500 */
[----:B------:R-:W-:Y:S01]  /*0460*/  LEA.HI R7, R7, R2, RZ, 0x2 ;  /* 0x0000000207077211 */ /* 0x000fe200078f10ff */
[----:B------:R-:W-:Y:S01]  /*0470*/  NOP ;  /* 0x0000000000007918 */ /* 0x000fe20000000000 */
[----:B------:R-:W-:Y:S01]  /*0480*/  LOP3.LUT R3, R3, 0xffffff80, RZ, 0xc0, !PT ;  /* 0xffffff8003037812 */ /* 0x000fe200078ec0ff */
[----:B------:R-:W-:Y:S01]  /*0490*/  NOP ;  /* 0x0000000000007918 */ /* 0x000fe20000000000 */
[----:B------:R-:W-:-:S03]  /*04a0*/  LOP3.LUT R7, R7, 0x3ffffffc, RZ, 0xc0, !PT ;  /* 0x3ffffffc07077812 */ /* 0x000fc600078ec0ff */
[----:B------:R-:W-:Y:S02]  /*04b0*/  IMAD.IADD R3, R5, 0x1, -R3 ;  /* 0x0000000105037824 */ /* 0x000fe400078e0a03 */
[----:B------:R-:W-:Y:S01]  /*04c0*/  IMAD.IADD R2, R2, 0x1, -R7 ;  /* 0x0000000102027824 */ /* 0x000fe200078e0a07 */
[----:B-----5:R-:W-:Y:S02]  /*04d0*/  I2FP.F32.U32 R4, UR10 ;  /* 0x0000000a00047c45 */ /* 0x020fe40008201000 */
[----:B-1----:R-:W-:Y:S02]  /*04e0*/  ISETP.NE.OR P0, PT, R0, RZ, !P0 ;  /* 0x000000ff0000720c */ /* 0x002fe40004705670 */
[----:B------:R-:W-:Y:S01]  /*04f0*/  SHF.R.S32.HI R0, RZ, 0x1f, R3 ;  /* 0x0000001fff007819 */ /* 0x000fe20000011403 */
[----:B------:R-:W-:Y:S01]  /*0500*/  FMUL R8, R4, UR4 ;  /* 0x0000000404087c20 */ /* 0x000fe20008400000 */
[----:B------:R-:W-:Y:S01]  /*0510*/  ULDC UR4, c[0x0][0x150] ;  /* 0x0000540000047ab9 */ /* 0x000fe20000000800 */
[----:B0-----:R-:W-:-:S02]  /*0520*/  I2FP.F32.U32 R4, UR13 ;  /* 0x0000000d00047c45 */ /* 0x001fc40008201000 */
[----:B------:R-:W-:Y:S02]  /*0530*/  LEA.HI R0, R0, R3, RZ, 0x3 ;  /* 0x0000000300007211 */ /* 0x000fe400078f18ff */
[----:B------:R-:W0:Y:S01]  /*0540*/  F2I.U32.TRUNC.NTZ R8, R8 ;  /* 0x0000000800087305 */ /* 0x000e22000020f000 */
[----:B------:R-:W-:Y:S01]  /*0550*/  FMUL R6, R4, UR4 ;  /* 0x0000000404067c20 */ /* 0x000fe20008400000 */
[--C-:B------:R-:W-:Y:S02]  /*0560*/  SHF.R.S32.HI R4, RZ, 0x3, R0.reuse ;  /* 0x00000003ff047819 */ /* 0x100fe40000011400 */
[----:B------:R-:W-:Y:S01]  /*0570*/  VOTEU.ALL UP0, P0 ;  /* 0x00000000003f7886 */ /* 0x000fe20000000000 */
[----:B------:R-:W-:Y:S01]  /*0580*/  SHF.R.S32.HI R5, RZ, 0x1f, R0 ;  /* 0x0000001fff057819 */ /* 0x000fe20000011400 */
[----:B------:R-:W-:Y:S01]  /*0590*/  UMOV UR4, 0x20 ;  /* 0x0000002000047882 */ /* 0x000fe20000000000 */
[----:B------:R-:W1:Y:S01]  /*05a0*/  LDC R0, c[0x0][0x140] ;  /* 0x00005000ff007b82 */ /* 0x000e620000000800 */
[----:B------:R-:W5:Y:S01]  /*05b0*/  F2I.U32.TRUNC.NTZ R6, R6 ;  /* 0x0000000600067305 */ /* 0x000f62000020f000 */
[----:B------:R-:W-:Y:S01]  /*05c0*/  LEA.HI R5, R5, R4, RZ, 0x2 ;  /* 0x0000000405057211 */ /* 0x000fe200078f10ff */
[----:B------:R-:W-:Y:S01]  /*05d0*/  @!UP0 UMOV UR7, 0x400 ;  /* 0x0000040000078882 */ /* 0x000fe20000000000 */
[----:B------:R-:W-:-:S04]  /*05e0*/  @!UP0 UIADD3 UR4, -UR4, 0x100000, URZ ;  /* 0x0010000004048890 */ /* 0x000fc8000fffe13f */
[----:B------:R-:W-:Y:S02]  /*05f0*/  @!UP0 USHF.L.U32 UR5, UR4, 0xb, URZ ;  /* 0x0000000b04058899 */ /* 0x000fe4000800063f */
[----:B------:R-:W-:Y:S01]  /*0600*/  @!UP0 USHF.L.U32 UR4, UR4, 0x1, URZ ;  /* 0x0000000104048899 */ /* 0x000fe2000800063f */
[----:B------:R-:W-:Y:S01]  /*0610*/  LOP3.LUT R5, R5, 0xfffffffc, RZ, 0xc0, !PT ;  /* 0xfffffffc05057812 */ /* 0x000fe200078ec0ff */
[----:B------:R-:W-:Y:S01]  /*0620*/  VOTEU.ALL UP1, P0 ;  /* 0x00000000003f7886 */ /* 0x000fe20000020000 */
[----:B------:R-:W2:Y:S01]  /*0630*/  @!UP0 S2UR UR8, SR_CgaCtaId ;  /* 0x00000000000889c3 */ /* 0x000ea20000008800 */
[----:B0-----:R-:W-:Y:S02]  /*0640*/  R2UR UR12, R8 ;  /* 0x00000000080c72ca */ /* 0x001fe400000e0000 */
[----:B------:R-:W-:-:S04]  /*0650*/  IMAD.IADD R5, R4, 0x1, -R5 ;  /* 0x0000000104057824 */ /* 0x000fc800078e0a05 */
[----:B------:R-:W-:Y:S01]  /*0660*/  IMAD R2, R2, 0x4, R5 ;  /* 0x0000000402027824 */ /* 0x000fe200078e0205 */
[----:B-----5:R-:W-:-:S03]  /*0670*/  R2UR UR6, R6 ;  /* 0x00000000060672ca */ /* 0x020fc600000e0000 */
[----:B------:R-:W-:-:S03]  /*0680*/  IMAD.SHL.U32 R5, R2, 0x4, RZ ;  /* 0x0000000402057824 */ /* 0x000fc600078e00ff */
[----:B------:R-:W-:Y:S02]  /*0690*/  UIADD3 UR12, -UR12, URZ, URZ ;  /* 0x0000003f0c0c7290 */ /* 0x000fe4000fffe13f */
[----:B------:R-:W-:Y:S02]  /*06a0*/  LOP3.LUT R152, R2, 0xc, R5, 0x78, !PT ;  /* 0x0000000c02987812 */ /* 0x000fe400078e7805 */
[----:B------:R-:W-:Y:S01]  /*06b0*/  UIMAD UR14, UR11, UR12, UR10 ;  /* 0x0000000c0b0e72a4 */ /* 0x000fe2000f8e020a */
[----:B-1----:R-:W-:Y:S02]  /*06c0*/  ISETP.EQ.U32.AND P3, PT, R0, 0x1, PT ;  /* 0x000000010000780c */ /* 0x002fe40003f62070 */
[----:B------:R-:W-:Y:S02]  /*06d0*/  UIADD3 UR6, -UR6, URZ, URZ ;  /* 0x0000003f06067290 */ /* 0x000fe4000fffe13f */
[----:B--2---:R-:W-:Y:S01]  /*06e0*/  @!UP0 ULEA UR7, UR8, UR7, 0x18 ;  /* 0x0000000708078291 */ /* 0x004fe2000f8ec03f */
[----:B------:R-:W-:Y:S01]  /*06f0*/  ISETP.NE.AND P1, PT, R152, UR14, PT ;  /* 0x0000000e98007c0c */ /* 0x000fe2000bf25270 */
[----:B------:R-:W-:Y:S01]  /*0700*/  VOTEU.ALL UP0, P0 ;  /* 0x00000000003f7886 */ /* 0x000fe20000000000 */
[----:B------:R-:W-:Y:S01]  /*0710*/  ULDC UR8, c[0x0][0x144] ;  /* 0x0000510000087ab9 */ /* 0x000fe20000000800 */
[----:B------:R-:W-:Y:S01]  /*0720*/  LOP3.LUT P0, RZ, R3, 0x7, RZ, 0xc0, !PT ;  /* 0x0000000703ff7812 */ /* 0x000fe2000780c0ff */
[----:B------:R-:W-:-:S03]  /*0730*/  UIMAD UR8, UR8, UR6, UR13 ;  /* 0x00000006080872a4 */ /* 0x000fc6000f8e020d */
[----:B------:R-:W-:-:S03]  /*0740*/  ISETP.LT.U32.AND P0, PT, R152, 0x2, !P0 ;  /* 0x000000029800780c */ /* 0x000fc60004701070 */
[----:B------:R-:W-:Y:S01]  /*0750*/  ISETP.EQ.OR P1, PT, RZ, UR8, !P1 ;  /* 0x00000008ff007c0c */ /* 0x000fe2000cf22670 */
[----:B------:R-:W0:Y:S02]  /*0760*/  FENCE.VIEW.ASYNC.S ;  /* 0x00000000000073c6 */ /* 0x000e240000000000 */
[----:B0-----:R0:W1:Y:S01]  /*0770*/  @!UP0 SYNCS.EXCH.64 URZ, [UR7+0x60], UR4 ;  /* 0x00006004073f85b2 */ /* 0x0010620008000100 */
[----:B------:R-:W-:-:S04]  /*0780*/  PLOP3.LUT P0, PT, P0, P1, PT, 0x80, 0x0 ;  /* 0x000000000000781c */ /* 0x000fc80000703070 */
[----:B------:R-:W-:Y:S01]  /*0790*/  P2R R17, PR, RZ, 0x1 ;  /* 0x00000001ff117803 */ /* 0x000fe20000000000 */
[----:B------:R0:W2:Y:S01]  /*07a0*/  @!UP1 SYNCS.EXCH.64 URZ, [UR7+0x68], UR4 ;  /* 0x00006804073f95b2 */ /* 0x0000a20008000100 */
[----:B------:R-:W-:Y:S01]  /*07b0*/  NOP ;  /* 0x0000000000007918 */ /* 0x000fe20000000000 */
[----:B------:R-:W-:Y:S06]  /*07c0*/  @!P3 BRA `(.L_x_3) ;  /* 0x000000000008b947 */ /* 0x000fec0003800000 */
[----:B-1234-:R-:W-:Y:S01]  /*07d0*/  UCGABAR_ARV ;  /* 0x00000000000079c7 */ /* 0x01efe20008000000 */
[----:B------:R-:W-:Y:S05]  /*07e0*/  BRA `(.L_x_4) ;  /* 0x0000000000047947 */ /* 0x000fea0003800000 */
.L_x_3:
[----:B-1234-:R-:W-:Y:S01]  /*07f0*/  NOP ;  /* 0x0000000000007918 */ /* 0x01efe20000000000 */
.L_x_4:
[----:B0-----:R-:W-:Y:S01]  /*0800*/  ULDC UR4, c[0x0][0x65c] ;  /* 0x0001970000047ab9 */ /* 0x001fe20000000800 */
[----:B------:R-:W-:Y:S01]  /*0810*/  UMOV UR5, URZ ;  /* 0x0000003f00057c82 */ /* 0x000fe20008000000 */
[----:B------:R-:W-:-:S03]  /*0820*/  UISETP.NE.AND UP0, UPT, UR4, 0x1, UPT ;  /* 0x000000010400788c */ /* 0x000fc6000bf05270 */
[----:B------:R-:W-:Y:S01]  /*0830*/  UMOV UR4, UR13 ;  /* 0x0000000d00047c82 */ /* 0x000fe20008000000 */
[----:B------:R-:W-:Y:S02]  /*0840*/  UP2UR UR45, UPR, URZ, 0x1 ;  /* 0x000000013f2d7883 */ /* 0x000fe40008000000 */
[----:B------:R-:W-:Y:S02]  /*0850*/  PLOP3.LUT P0, PT, PT, PT, UP0, 0x80, 0x0 ;  /* 0x000000000000781c */ /* 0x000fe40003f0f008 */
[----:B------:R-:W-:Y:S02]  /*0860*/  PLOP3.LUT P1, PT, PT, PT, UP0, 0x80, 0x0 ;  /* 0x000000000000781c */ /* 0x000fe40003f2f008 */
[----:B------:R-:W-:Y:S01]  /*0870*/  PLOP3.LUT P5, PT, PT, PT, UP0, 0x80, 0x0 ;  /* 0x000000000000781c */ /* 0x000fe20003faf008 */
[----:B------:R-:W-:Y:S01]  /*0880*/  @UP0 ULDC UR14, c[0x0][0x10] ;  /* 0x00000400000e0ab9 */ /* 0x000fe20000000800 */
[----:B------:R-:W-:Y:S01]  /*0890*/  @UP0 UMOV UR6, UR10 ;  /* 0x0000000a00060c82 */ /* 0x000fe20008000000 */
[----:B------:R-:W-:Y:S01]  /*08a0*/  @UP0 UMOV UR7, URZ ;  /* 0x0000003f00070c82 */ /* 0x000fe20008000000 */
[----:B------:R-:W-:Y:S01]  /*08b0*/  PLOP3.LUT P4, PT, PT, PT, UP0, 0x80, 0x0 ;  /* 0x000000000000781c */ /* 0x000fe20003f8f008 */
[----:B------:R-:W-:-:S03]  /*08c0*/  @UP0 UIMAD.WIDE.U32 UR14, UR13, UR14, UR6 ;  /* 0x0000000e0d0e02a5 */ /* 0x000fc6000f8e0006 */
[----:B------:R-:W-:Y:S01]  /*08d0*/  @!UP0 ULDC UR7, c[0x0][0xc] ;  /* 0x0000030000078ab9 */ /* 0x000fe20000000800 */
[----:B------:R-:W-:Y:S01]  /*08e0*/  @UP0 UMOV UR6, URZ ;  /* 0x0000003f00060c82 */ /* 0x000fe20008000000 */
[----:B------:R-:W-:Y:S01]  /*08f0*/  @!UP0 UIMAD.WIDE.U32 UR4, UR10, UR7, UR4 ;  /* 0x000000070a0482a5 */ /* 0x000fe2000f8e0004 */
[----:B------:R-:W-:Y:S01]  /*0900*/  IMAD.U32 R2, RZ, RZ, UR14 ;  /* 0x0000000eff027e24 */ /* 0x000fe2000f8e00ff */
[----:B------:R-:W-:Y:S02]  /*0910*/  @UP0 UIADD3 UR6, UR15, UR6, URZ ;  /* 0x000000060f060290 */ /* 0x000fe4000fffe03f */
[----:B------:R-:W-:Y:S02]  /*0920*/  IMAD.U32 R3, RZ, RZ, UR15 ;  /* 0x0000000fff037e24 */ /* 0x000fe4000f8e00ff */
[----:B------:R-:W-:Y:S01]  /*0930*/  @P0 IMAD.MOV.U32 R7, RZ, RZ, R2 ;  /* 0x000000ffff070224 */ /* 0x000fe200078e0002 */
[----:B------:R-:W-:Y:S01]  /*0940*/  MOV R5, UR5 ;  /* 0x0000000500057c02 */ /* 0x000fe20008000f00 */
[----:B------:R-:W-:-:S02]  /*0950*/  IMAD.U32 R2, RZ, RZ, UR4 ;  /* 0x00000004ff027e24 */ /* 0x000fc4000f8e00ff */
[----:B------:R-:W-:Y:S02]  /*0960*/  @P1 IMAD.U32 R6, RZ, RZ, UR6 ;  /* 0x00000006ff061e24 */ /* 0x000fe4000f8e00ff */
[----:B------:R-:W-:Y:S02]  /*0970*/  @!P5 IMAD.MOV.U32 R6, RZ, RZ, R5 ;  /* 0x000000ffff06d224 */ /* 0x000fe400078e0005 */
[----:B------:R-:W-:Y:S02]  /*0980*/  @!P4 IMAD.MOV.U32 R7, RZ, RZ, R2 ;  /* 0x000000ffff07c224 */ /* 0x000fe400078e0002 */
[----:B------:R-:W-:Y:S01]  /*0990*/  IMAD.U32 R3, RZ, RZ, UR5 ;  /* 0x00000005ff037e24 */ /* 0x000fe2000f8e00ff */
[----:B------:R0:W-:Y:S01]  /*09a0*/  STL [R1+0x204], R6 ;  /* 0x0002040601007387 */ /* 0x0001e20000100800 */
[----:B------:R-:W-:-:S03]  /*09b0*/  IMAD.U32 R4, RZ, RZ, UR4 ;  /* 0x00000004ff047e24 */ /* 0x000fc6000f8e00ff */
[----:B------:R0:W-:Y:S01]  /*09c0*/  STL [R1+0x208], R7 ;  /* 0x0002080701007387 */ /* 0x0001e20000100800 */
[----:B------:R-:W-:Y:S05]  /*09d0*/  @!P3 BRA `(.L_x_5) ;  /* 0x00000000000cb947 */ /* 0x000fea0003800000 */
[----:B------:R-:W-:Y:S01]  /*09e0*/  UCGABAR_WAIT ;  /* 0x0000000000007dc7 */ /* 0x000fe20008000000 */
[----:B------:R-:W-:Y:S01]  /*09f0*/  CCTL.IVALL ;  /* 0x00000000ff00798f */ /* 0x000fe20002000000 */
[----:B------:R-:W-:Y:S05]  /*0a00*/  BRA `(.L_x_6) ;  /* 0x0000000000047947 */ /* 0x000fea0003800000 */
.L_x_5:
[----:B------:R-:W-:Y:S06]  /*0a10*/  BAR.SYNC.DEFER_BLOCKING 0x0 ;  /* 0x0000000000007b1d */ /* 0x000fec0000010000 */
.L_x_6:
[----:B------:R-:W-:Y:S05]  /*0a20*/  @!P2 BRA `(.L_x_7) ;  /* 0x000001900030a947 */ /* 0x000fea0003800000 */
[----:B------:R-:W-:-:S06]  /*0a30*/  UISETP.GT.U32.AND UP0, UPT, UR16, 0x1, UPT ;  /* 0x000000011000788c */ /* 0x000fcc000bf04070 */
[----:B------:R-:W-:-:S13]  /*0a40*/  PLOP3.LUT P0, PT, PT, PT, UP0, 0x80, 0x0 ;  /* 0x000000000000781c */ /* 0x000fda0003f0f008 */
[----:B------:R-:W-:Y:S05]  /*0a50*/  @P0 EXIT ;  /* 0x000000000000094d */ /* 0x000fea0003800000 */
[----:B------:R-:W-:Y:S01]  /*0a60*/  ULDC.64 UR4, c[0x0][0x650] ;  /* 0x0001940000047ab9 */ /* 0x000fe20000000a00 */
[----:B------:R-:W-:Y:S01]  /*0a70*/  UMOV UR41, 0xffffffff ;  /* 0xffffffff00297882 */ /* 0x000fe20000000000 */
[----:B------:R-:W-:Y:S01]  /*0a80*/  ISETP.GE.U32.AND P0, PT, R7, UR4, PT ;  /* 0x0000000407007c0c */ /* 0x000fe2000bf06070 */
[----:B------:R-:W-:Y:S01]  /*0a90*/  UMOV UR42, 0xffffffff ;  /* 0xffffffff002a7882 */ /* 0x000fe20000000000 */
[----:B------:R-:W-:Y:S01]  /*0aa0*/  UMOV UR43, 0xffffffff ;  /* 0xffffffff002b7882 */ /* 0x000fe20000000000 */
[----:B------:R-:W-:Y:S02]  /*0ab0*/  PRMT R0, RZ, 0x7610, R0 ;  /* 0x00007610ff007816 */ /* 0x000fe40000000000 */
[----:B------:R-:W-:-:S13]  /*0ac0*/  ISETP.GE.U32.AND.EX P0, PT, R6, UR5, PT, P0 ;  /* 0x0000000506007c0c */ /* 0x000fda000bf06100 */
[----:B------:R-:W-:Y:S05]  /*0ad0*/  @P0 BRA `(.L_x_8) ;  /* 0x0000000400480947 */ /* 0x000fea0003800000 */
[----:B------:R-:W-:Y:S01]  /*0ae0*/  ULDC.64 UR16, c[0x0][0x628] ;  /* 0x00018a0000107ab9 */ /* 0x000fe20000000a00 */
[C---:B------:R-:W-:Y:S01]  /*0af0*/  R2UR UR19, R7.reuse ;  /* 0x00000000071372ca */ /* 0x040fe200000e0000 */
[----:B------:R-:W-:Y:S01]  /*0b00*/  ULDC UR18, c[0x0][0x630] ;  /* 0x00018c0000127ab9 */ /* 0x000fe20000000800 */
[----:B------:R-:W-:Y:S02]  /*0b10*/  ISETP.NE.U32.AND P0, PT, RZ, UR16, PT ;  /* 0x00000010ff007c0c */ /* 0x000fe4000bf05070 */
[----:B------:R-:W-:Y:S02]  /*0b20*/  R2UR UR4, R7 ;  /* 0x00000000070472ca */ /* 0x000fe400000e0000 */
[----:B------:R-:W-:Y:S02]  /*0b30*/  ISETP.NE.AND.EX P0, PT, RZ, UR17, PT, P0 ;  /* 0x00000011ff007c0c */ /* 0x000fe4000bf05300 */
[----:B------:R-:W-:-:S11]  /*0b40*/  R2UR UR5, R6 ;  /* 0x00000000060572ca */ /* 0x000fd600000e0000 */
[----:B------:R-:W-:Y:S05]  /*0b50*/  @!P0 BRA `(.L_x_9) ;  /* 0x0000000000308947 */ /* 0x000fea0003800000 */
[----:B------:R-:W-:Y:S01]  /*0b60*/  R2UR UR4, R7 ;  /* 0x00000000070472ca */ /* 0x000fe200000e0000 */
[----:B------:R-:W-:Y:S01]  /*0b70*/  ULDC UR9, c[0x0][0x634] ;  /* 0x00018d0000097ab9 */ /* 0x000fe20000000800 */
[----:B------:R-:W-:-:S11]  /*0b80*/  R2UR UR13, R6 ;  /* 0x00000000060d72ca */ /* 0x000fd600000e0000 */
[----:B------:R-:W-:-:S04]  /*0b90*/  UIADD3 UR9, UP0, UR4, UR9, URZ ;  /* 0x0000000904097290 */ /* 0x000fc8000ff1e03f */
[----:B------:R-:W-:-:S04]  /*0ba0*/  UIADD3.X UR13, URZ, UR13, URZ, UP0, !UPT ;  /* 0x0000000d3f0d7290 */ /* 0x000fc800087fe43f */
[----:B------:R-:W-:-:S04]  /*0bb0*/  UIMAD.WIDE.U32 UR4, UR13, UR16, URZ ;  /* 0x000000100d0472a5 */ /* 0x000fc8000f8e003f */
[----:B------:R-:W-:Y:S02]  /*0bc0*/  UIMAD.WIDE.U32 UR6, UP0, UR9, UR17, UR4 ;  /* 0x00000011090672a5 */ /* 0x000fe4000f800004 */
[----:B------:R-:W-:Y:S02]  /*0bd0*/  UIMAD.WIDE.U32 UR4, UR9, UR16, URZ ;  /* 0x00000010090472a5 */ /* 0x000fe4000f8e003f */
[----:B------:R-:W-:Y:S02]  /*0be0*/  UIADD3.X UR15, URZ, URZ, URZ, UP0, !UPT ;  /* 0x0000003f3f0f7290 */ /* 0x000fe400087fe43f */
[----:B------:R-:W-:Y:S01]  /*0bf0*/  UIADD3 URZ, UP0, UR5, UR6, URZ ;  /* 0x00000006053f7290 */ /* 0x000fe2000ff1e03f */
[----:B------:R-:W-:-:S03]  /*0c00*/  UMOV UR14, UR7 ;  /* 0x00000007000e7c82 */ /* 0x000fc60008000000 */
[----:B------:R-:W-:-:S12]  /*0c10*/  UIMAD.WIDE.U32.X UR4, UR13, UR17, UR14, UP0 ;  /* 0x000000110d0472a5 */ /* 0x000fd800080e040e */
.L_x_9:
[----:B------:R-:W-:Y:S01]  /*0c20*/  USHF.R.U64 UR43, UR4, UR18, UR5 ;  /* 0x00000012042b7299 */ /* 0x000fe20008001205 */
[----:B------:R-:W-:Y:S01]  /*0c30*/  R2UR UR7, R6 ;  /* 0x00000000060772ca */ /* 0x000fe200000e0000 */
[----:B------:R-:W-:Y:S02]  /*0c40*/  USHF.R.U32.HI UR4, URZ, UR18, UR5 ;  /* 0x000000123f047299 */ /* 0x000fe40008011605 */
[----:B------:R-:W-:Y:S01]  /*0c50*/  UIADD3 UR5, UP0, URZ, -UR43, URZ ;  /* 0x8000002b3f057290 */ /* 0x000fe2000ff1e03f */
[----:B------:R-:W-:Y:S01]  /*0c60*/  ULDC.64 UR14, c[0x0][0x620] ;  /* 0x00018800000e7ab9 */ /* 0x000fe20000000a00 */
[----:B------:R-:W-:Y:S02]  /*0c70*/  UMOV UR6, UR19 ;  /* 0x0000001300067c82 */ /* 0x000fe40008000000 */
[----:B------:R-:W-:Y:S01]  /*0c80*/  UIADD3.X UR4, URZ, ~UR4, URZ, UP0, !UPT ;  /* 0x800000043f047290 */ /* 0x000fe200087fe43f */
[----:B------:R-:W-:Y:S01]  /*0c90*/  ULDC UR9, c[0x0][0x618] ;  /* 0x0001860000097ab9 */ /* 0x000fe20000000800 */
[----:B------:R-:W-:-:S02]  /*0ca0*/  UIMAD UR12, UR11, UR12, UR10 ;  /* 0x0000000c0b0c72a4 */ /* 0x000fc4000f8e020a */
[----:B------:R-:W-:Y:S02]  /*0cb0*/  UIMAD UR4, UR4, UR14, URZ ;  /* 0x0000000e040472a4 */ /* 0x000fe4000f8e023f */
[----:B------:R-:W-:Y:S02]  /*0cc0*/  UIMAD.WIDE.U32 UR6, UR5, UR14, UR6 ;  /* 0x0000000e050672a5 */ /* 0x000fe4000f8e0006 */
[----:B------:R-:W-:Y:S01]  /*0cd0*/  UIMAD UR4, UR5, UR15, UR4 ;  /* 0x0000000f050472a4 */ /* 0x000fe2000f8e0204 */
[----:B------:R-:W-:Y:S01]  /*0ce0*/  ULDC UR10, c[0x0][0x608] ;  /* 0x00018200000a7ab9 */ /* 0x000fe20000000800 */
[----:B------:R-:W-:Y:S02]  /*0cf0*/  ULDC UR18, c[0x0][0x658] ;  /* 0x0001960000127ab9 */ /* 0x000fe40000000800 */
[----:B------:R-:W-:Y:S01]  /*0d00*/  UIADD3 UR7, UR7, UR4, URZ ;  /* 0x0000000407077290 */ /* 0x000fe2000fffe03f */
[----:B------:R-:W-:Y:S02]  /*0d10*/  UMOV UR11, 0xffffffff ;  /* 0xffffffff000b7882 */ /* 0x000fe40000000000 */
[----:B------:R-:W-:Y:S01]  /*0d20*/  ULDC.64 UR4, c[0x0][0x640] ;  /* 0x0001900000047ab9 */ /* 0x000fe20000000a00 */
[----:B------:R-:W-:Y:S01]  /*0d30*/  USHF.R.U64 UR16, UR6, UR9, UR7 ;  /* 0x0000000906107299 */ /* 0x000fe20008001207 */
[----:B------:R-:W-:Y:S01]  /*0d40*/  ISETP.NE.U32.AND P0, PT, RZ, UR4, PT ;  /* 0x00000004ff007c0c */ /* 0x000fe2000bf05070 */
[----:B------:R-:W-:-:S02]  /*0d50*/  USHF.R.U32.HI UR7, URZ, UR9, UR7 ;  /* 0x000000093f077299 */ /* 0x000fc40008011607 */
[----:B------:R-:W-:Y:S01]  /*0d60*/  USHF.L.U32 UR6, UR11, UR18, URZ ;  /* 0x000000120b067299 */ /* 0x000fe2000800063f */
[----:B------:R-:W-:Y:S01]  /*0d70*/  ISETP.NE.AND.EX P0, PT, RZ, UR5, PT, P0 ;  /* 0x00000005ff007c0c */ /* 0x000fe2000bf05300 */
[----:B------:R-:W-:Y:S02]  /*0d80*/  USHF.R.U64 UR22, UR16, UR10, UR7 ;  /* 0x0000000a10167299 */ /* 0x000fe40008001207 */
[----:B------:R-:W-:Y:S02]  /*0d90*/  USHF.R.U32.HI UR7, URZ, UR10, UR7 ;  /* 0x0000000a3f077299 */ /* 0x000fe40008011607 */
[----:B------:R-:W-:Y:S02]  /*0da0*/  UISETP.NE.AND UP1, UPT, UR45, URZ, UPT ;  /* 0x0000003f2d00728c */ /* 0x000fe4000bf25270 */
[----:B------:R-:W-:Y:S01]  /*0db0*/  USHF.R.U64 UR23, UR22, UR18, UR7 ;  /* 0x0000001216177299 */ /* 0x000fe20008001207 */
[----:B------:R-:W-:Y:S01]  /*0dc0*/  ULDC UR17, c[0x0][0x600] ;  /* 0x0001800000117ab9 */ /* 0x000fe20000000800 */
[----:B------:R-:W-:-:S02]  /*0dd0*/  ULOP3.LUT UR13, URZ, UR6, URZ, 0x33, !UPT ;  /* 0x000000063f0d7292 */ /* 0x000fc4000f8e333f */
[----:B------:R-:W-:Y:S02]  /*0de0*/  UIADD3 UR15, UR17, -0x1, URZ ;  /* 0xffffffff110f7890 */ /* 0x000fe4000fffe03f */
[----:B------:R-:W-:Y:S02]  /*0df0*/  USEL UR12, UR8, UR12, !UP1 ;  /* 0x0000000c080c7287 */ /* 0x000fe4000c800000 */
[----:B------:R-:W-:Y:S01]  /*0e00*/  USHF.R.U32.HI UR7, URZ, UR18, UR7 ;  /* 0x000000123f077299 */ /* 0x000fe20008011607 */
[----:B------:R-:W-:Y:S01]  /*0e10*/  ULDC UR19, c[0x0][0x648] ;  /* 0x0001920000137ab9 */ /* 0x000fe20000000800 */
[----:B------:R-:W-:Y:S01]  /*0e20*/  ULDC UR20, c[0x0][0x638] ;  /* 0x00018e0000147ab9 */ /* 0x000fe20000000800 */
[----:B------:R-:W-:Y:S01]  /*0e30*/  UMOV UR21, 0x1 ;  /* 0x0000000100157882 */ /* 0x000fe20000000000 */
[----:B------:R-:W-:Y:S01]  /*0e40*/  UMOV UR6, UR23 ;  /* 0x0000001700067c82 */ /* 0x000fe20008000000 */
[----:B------:R-:W-:Y:S07]  /*0e50*/  @!P0 BRA `(.L_x_10) ;  /* 0x0000000000308947 */ /* 0x000fee0003800000 */
[----:B------:R-:W-:Y:S02]  /*0e60*/  ULDC UR10, c[0x0][0x64c] ;  /* 0x00019300000a7ab9 */ /* 0x000fe40000000800 */
        /* <DEDUP_REMOVED lines=8> */
[----:B------:R-:W-:-:S07]  /*0ef0*/  UIMAD.WIDE.U32.X UR4, UR14, UR5, UR10, UP0 ;  /* 0x000000050e0472a5 */ /* 0x000fce00080e040a */
[----:B------:R-:W-:Y:S01]  /*0f00*/  UMOV UR6, UR4 ;  /* 0x0000000400067c82 */ /* 0x000fe20008000000 */
[----:B------:R-:W-:-:S05]  /*0f10*/  UMOV UR7, UR5 ;  /* 0x0000000500077c82 */ /* 0x000fca0008000000 */
.L_x_10:
[----:B------:R-:W-:Y:S01]  /*0f20*/  USHF.R.U64 UR5, UR6, UR19, UR7 ;  /* 0x0000001306057299 */ /* 0x000fe20008001207 */
[----:B------:R-:W-:Y:S01]  /*0f30*/  IMAD.MOV.U32 R0, RZ, RZ, 0x1 ;  /* 0x00000001ff007424 */ /* 0x000fe200078e00ff */
[----:B------:R-:W-:Y:S02]  /*0f40*/  USHF.L.U32 UR4, UR21, UR18, URZ ;  /* 0x0000001215047299 */ /* 0x000fe4000800063f */
[----:B------:R-:W-:Y:S02]  /*0f50*/  ULOP3.LUT UR13, UR22, UR13, URZ, 0xc0, !UPT ;  /* 0x0000000d160d7292 */ /* 0x000fe4000f8ec03f */
[----:B------:R-:W-:Y:S02]  /*0f60*/  UIADD3 UR6, -UR5, URZ, URZ ;  /* 0x0000003f05067290 */ /* 0x000fe4000fffe13f */
[----:B------:R-:W-:Y:S02]  /*0f70*/  UIMAD UR13, UR4, UR5, UR13 ;  /* 0x00000005040d72a4 */ /* 0x000fe4000f8e020d */
[----:B------:R-:W-:-:S02]  /*0f80*/  ULOP3.LUT UR15, UR16, UR15, URZ, 0xc0, !UPT ;  /* 0x0000000f100f7292 */ /* 0x000fc4000f8ec03f */
[----:B------:R-:W-:Y:S01]  /*0f90*/  UIMAD UR4, UR6, UR20, UR23 ;  /* 0x00000014060472a4 */ /* 0x000fe2000f8e0217 */
[----:B------:R-:W-:Y:S01]  /*0fa0*/  ULDC UR5, c[0x0][0x610] ;  /* 0x0001840000057ab9 */ /* 0x000fe20000000800 */
[----:B------:R-:W-:Y:S02]  /*0fb0*/  UISETP.NE.AND UP0, UPT, UR45, URZ, UPT ;  /* 0x0000003f2d00728c */ /* 0x000fe4000bf05270 */
[----:B------:R-:W-:Y:S02]  /*0fc0*/  UIMAD UR12, UR13, UR5, UR12 ;  /* 0x000000050d0c72a4 */ /* 0x000fe4000f8e020c */
[----:B------:R-:W-:-:S04]  /*0fd0*/  UIMAD UR4, UR4, UR17, UR15 ;  /* 0x00000011040472a4 */ /* 0x000fc8000f8e020f */
[----:B------:R-:W-:Y:S02]  /*0fe0*/  USEL UR42, UR4, UR12, !UP0 ;  /* 0x0000000c042a7287 */ /* 0x000fe4000c000000 */
[----:B------:R-:W-:-:S12]  /*0ff0*/  USEL UR41, UR12, UR4, !UP0 ;  /* 0x000000040c297287 */ /* 0x000fd8000c000000 */
.L_x_8:
[----:B------:R-:W-:-:S08]  /*1000*/  NOP ;  /* 0x0000000000007918 */ /* 0x000fd00000000000 */
[----:B------:R-:W1:Y:S02]  /*1010*/  USETMAXREG.TRY_ALLOC.CTAPOOL UP0, 0xf0 ;  /* 0x000000f0000079c8 */ /* 0x000e640008000600 */
[----:B-1----:R-:W-:-:S13]  /*1020*/  PLOP3.LUT P0, PT, PT, PT, UP0, 0x80, 0x0 ;  /* 0x000000000000781c */ /* 0x002fda0003f0f008 */
[----:B------:R-:W-:Y:S05]  /*1030*/  @!P0 BRA `(.L_x_8) ;  /* 0xfffffffc00f08947 */ /* 0x000fea000383ffff */
[----:B------:R-:W-:Y:S01]  /*1040*/  ULDC.64 UR4, c[0x0][0x598] ;  /* 0x0001660000047ab9 */ /* 0x000fe20000000a00 */
[----:B------:R-:W-:Y:S01]  /*1050*/  ULDC.64 UR36, c[0x0][0x208] ;  /* 0x0000820000247ab9 */ /* 0x000fe20000000a00 */
[----:B------:R-:W-:-:S04]  /*1060*/  ISETP.NE.U32.AND P0, PT, RZ, UR4, PT ;  /* 0x00000004ff007c0c */ /* 0x000fc8000bf05070 */
[----:B------:R-:W-:-:S13]  /*1070*/  ISETP.NE.AND.EX P0, PT, RZ, UR5, PT, P0 ;  /* 0x00000005ff007c0c */ /* 0x000fda000bf05300 */
[----:B------:R-:W-:Y:S05]  /*1080*/  @!P0 BRA `(.L_x_11) ;  /* 0x00000000001c8947 */ /* 0x000fea0003800000 */
[----:B------:R-:W1:Y:S02]  /*1090*/  LDC.64 R2, c[0x0][0x598] ;  /* 0x00016600ff027b82 */ /* 0x000e640000000a00 */
[----:B-1----:R-:W2:Y:S02]  /*10a0*/  LDG.E.64 R2, desc[UR36][R2.64] ;  /* 0x0000002402027981 */ /* 0x002ea4000c1e1b00 */
[----:B--2---:R-:W-:-:S04]  /*10b0*/  ISETP.NE.U32.AND P0, PT, R2, RZ, PT ;  /* 0x000000ff0200720c */ /* 0x004fc80003f05070 */
[----:B------:R-:W-:-:S13]  /*10c0*/  ISETP.NE.AND.EX P0, PT, R3, RZ, PT, P0 ;  /* 0x000000ff0300720c */ /* 0x000fda0003f05300 */
[----:B------:R-:W-:Y:S05]  /*10d0*/  @!P0 BRA `(.L_x_11) ;  /* 0x0000000000088947 */ /* 0x000fea0003800000 */
[----:B------:R1:W5:Y:S01]  /*10e0*/  LD.E R2, desc[UR36][R2.64] ;  /* 0x0000002402027980 */ /* 0x000362000c101900 */
[----:B------:R-:W-:Y:S05]  /*10f0*/  BRA `(.L_x_12) ;  /* 0x0000000000247947 */ /* 0x000fea0003800000 */
.L_x_11:
[----:B------:R-:W-:Y:S02]  /*1100*/  ULDC.64 UR4, c[0x0][0x588] ;  /* 0x0001620000047ab9 */ /* 0x000fe40000000a00 */
[----:B------:R-:W-:-:S04]  /*1110*/  ISETP.NE.U32.AND P0, PT, RZ, UR4, PT ;  /* 0x00000004ff007c0c */ /* 0x000fc8000bf05070 */
[----:B------:R-:W-:-:S13]  /*1120*/  ISETP.NE.AND.EX P0, PT, RZ, UR5, PT, P0 ;  /* 0x00000005ff007c0c */ /* 0x000fda000bf05300 */
[----:B------:R-:W-:Y:S05]  /*1130*/  @!P0 BRA `(.L_x_13) ;  /* 0x00000000000c8947 */ /* 0x000fea0003800000 */
[----:B------:R-:W1:Y:S02]  /*1140*/  LDC.64 R2, c[0x0][0x588] ;  /* 0x00016200ff027b82 */ /* 0x000e640000000a00 */
[----:B-1----:R2:W5:Y:S01]  /*1150*/  LDG.E R2, desc[UR36][R2.64] ;  /* 0x0000002402027981 */ /* 0x002562000c1e1900 */
[----:B------:R-:W-:Y:S05]  /*1160*/  BRA `(.L_x_12) ;  /* 0x0000000000087947 */ /* 0x000fea0003800000 */
.L_x_13:
[----:B------:R-:W-:Y:S02]  /*1170*/  ULDC UR4, c[0x0][0x580] ;  /* 0x0001600000047ab9 */ /* 0x000fe40000000800 */
[----:B------:R-:W-:-:S07]  /*1180*/  IMAD.U32 R2, RZ, RZ, UR4 ;  /* 0x00000004ff027e24 */ /* 0x000fce000f8e00ff */
.L_x_12:
[----:B------:R-:W-:Y:S02]  /*1190*/  ULDC.64 UR4, c[0x0][0x5a0] ;  /* 0x0001680000047ab9 */ /* 0x000fe40000000a00 */
[----:B------:R-:W-:-:S04]  /*11a0*/  ISETP.NE.U32.AND P0, PT, RZ, UR4, PT ;  /* 0x00000004ff007c0c */ /* 0x000fc8000bf05070 */
[----:B------:R-:W-:-:S13]  /*11b0*/  ISETP.NE.AND.EX P0, PT, RZ, UR5, PT, P0 ;  /* 0x00000005ff007c0c */ /* 0x000fda000bf05300 */
[----:B------:R-:W-:Y:S05]  /*11c0*/  @!P0 BRA `(.L_x_14) ;  /* 0x00000000001c8947 */ /* 0x000fea0003800000 */
[----:B------:R-:W3:Y:S02]  /*11d0*/  LDC.64 R4, c[0x0][0x5a0] ;  /* 0x00016800ff047b82 */ /* 0x000ee40000000a00 */
[----:B---3--:R-:W3:Y:S02]  /*11e0*/  LDG.E.64 R4, desc[UR36][R4.64] ;  /* 0x0000002404047981 */ /* 0x008ee4000c1e1b00 */
[----:B---3--:R-:W-:-:S04]  /*11f0*/  ISETP.NE.U32.AND P0, PT, R4, RZ, PT ;  /* 0x000000ff0400720c */ /* 0x008fc80003f05070 */
[----:B------:R-:W-:-:S13]  /*1200*/  ISETP.NE.AND.EX P0, PT, R5, RZ, PT, P0 ;  /* 0x000000ff0500720c */ /* 0x000fda0003f05300 */
[----:B------:R-:W-:Y:S05]  /*1210*/  @!P0 BRA `(.L_x_14) ;  /* 0x0000000000088947 */ /* 0x000fea0003800000 */
[----:B------:R3:W5:Y:S01]  /*1220*/  LD.E R16, desc[UR36][R4.64] ;  /* 0x0000002404107980 */ /* 0x000762000c101900 */
[----:B------:R-:W-:Y:S05]  /*1230*/  BRA `(.L_x_15) ;  /* 0x0000000000247947 */ /* 0x000fea0003800000 */
.L_x_14:
[----:B------:R-:W-:Y:S02]  /*1240*/  ULDC.64 UR4, c[0x0][0x590] ;  /* 0x0001640000047ab9 */ /* 0x000fe40000000a00 */
[----:B------:R-:W-:-:S04]  /*1250*/  ISETP.NE.U32.AND P0, PT, RZ, UR4, PT ;  /* 0x00000004ff007c0c */ /* 0x000fc8000bf05070 */
[----:B------:R-:W-:-:S13]  /*1260*/  ISETP.NE.AND.EX P0, PT, RZ, UR5, PT, P0 ;  /* 0x00000005ff007c0c */ /* 0x000fda000bf05300 */
[----:B------:R-:W-:Y:S05]  /*1270*/  @!P0 BRA `(.L_x_16) ;  /* 0x00000000000c8947 */ /* 0x000fea0003800000 */
[----:B------:R-:W3:Y:S02]  /*1280*/  LDC.64 R4, c[0x0][0x590] ;  /* 0x00016400ff047b82 */ /* 0x000ee40000000a00 */
[----:B---3--:R4:W5:Y:S01]  /*1290*/  LDG.E R16, desc[UR36][R4.64] ;  /* 0x0000002404107981 */ /* 0x008962000c1e1900 */
[----:B------:R-:W-:Y:S05]  /*12a0*/  BRA `(.L_x_15) ;  /* 0x0000000000087947 */ /* 0x000fea0003800000 */
.L_x_16:
[----:B------:R-:W-:Y:S02]  /*12b0*/  ULDC UR4, c[0x0][0x584] ;  /* 0x0001610000047ab9 */ /* 0x000fe40000000800 */
[----:B------:R-:W-:-:S07]  /*12c0*/  IMAD.U32 R16, RZ, RZ, UR4 ;  /* 0x00000004ff107e24 */ /* 0x000fce000f8e00ff */
.L_x_15:
[----:B------:R-:W-:-:S13]  /*12d0*/  LOP3.LUT P0, RZ, R0, 0xff, RZ, 0xc0, !PT ;  /* 0x000000ff00ff7812 */ /* 0x000fda000780c0ff */
[----:B------:R-:W-:Y:S05]  /*12e0*/  @!P0 EXIT ;  /* 0x000000000000894d */ /* 0x000fea0003800000 */
[----:B------:R-:W-:Y:S01]  /*12f0*/  ULDC UR4, c[0x0][0x28c] ;  /* 0x0000a30000047ab9 */ /* 0x000fe20000000800 */
[----:B------:R-:W-:Y:S01]  /*1300*/  UMOV UR38, URZ ;  /* 0x0000003f00267c82 */ /* 0x000fe20008000000 */
[----:B------:R-:W-:Y:S01]  /*1310*/  UIADD3 UR4, UR4, 0x1f, URZ ;  /* 0x0000001f04047890 */ /* 0x000fe2000fffe03f */
[----:B------:R-:W-:-:S03]  /*1320*/  UMOV UR39, URZ ;  /* 0x0000003f00277c82 */ /* 0x000fc60008000000 */
[----:B------:R-:W-:-:S04]  /*1330*/  USHF.R.S32.HI UR5, URZ, 0x1f, UR4 ;  /* 0x0000001f3f057899 */ /* 0x000fc80008011404 */
[----:B------:R-:W-:-:S04]  /*1340*/  ULEA.HI UR5, UR5, UR4, URZ, 0x5 ;  /* 0x0000000405057291 */ /* 0x000fc8000f8f283f */
[----:B------:R-:W-:-:S12]  /*1350*/  USHF.R.S32.HI UR44, URZ, 0x5, UR5 ;  /* 0x000000053f2c7899 */ /* 0x000fd80008011405 */
.L_x_546:
[----:B------:R-:W0:Y:S01]  /*1360*/  S2R R0, SR_TID.X ;  /* 0x0000000000007919 */ /* 0x000e220000002100 */
[----:B------:R-:W1:Y:S01]  /*1370*/  S2UR UR7, SR_CgaCtaId ;  /* 0x00000000000779c3 */ /* 0x000e620000008800 */
[----:B------:R-:W-:Y:S02]  /*1380*/  UMOV UR6, 0x400 ;  /* 0x0000040000067882 */ /* 0x000fe40000000000 */
[----:B-1----:R-:W-:Y:S01]  /*1390*/  ULEA UR6, UR7, UR6, 0x18 ;  /* 0x0000000607067291 */ /* 0x002fe2000f8ec03f */
[----:B0-----:R-:W-:-:S04]  /*13a0*/  LOP3.LUT R0, R0, 0x80, RZ, 0xc0, !PT ;  /* 0x0000008000007812 */ /* 0x001fc800078ec0ff */
[----:B------:R-:W-:-:S06]  /*13b0*/  SHF.R.U32.HI R0, RZ, 0x7, R0 ;  /* 0x00000007ff007819 */ /* 0x000fcc0000011600 */
[----:B------:R-:W0:Y:S02]  /*13c0*/  SHFL.IDX PT, R0, R0, RZ, 0x1f ;  /* 0x00001fff00007589 */ /* 0x000e2400000e0000 */
[----:B0-----:R-:W-:-:S13]  /*13d0*/  R2UR UR4, R0 ;  /* 0x00000000000472ca */ /* 0x001fda00000e0000 */
[----:B------:R-:W-:-:S04]  /*13e0*/  ULEA.HI UR5, UR4, UR4, URZ, 0x1 ;  /* 0x0000000404057291 */ /* 0x000fc8000f8f083f */
[----:B------:R-:W-:-:S04]  /*13f0*/  ULOP3.LUT UR5, UR5, 0x7fffe, URZ, 0xc0, !UPT ;  /* 0x0007fffe05057892 */ /* 0x000fc8000f8ec03f */
[----:B------:R-:W-:-:S03]  /*1400*/  UIADD3 UR5, UR4, -UR5, URZ ;  /* 0x8000000504057290 */ /* 0x000fc6000fffe03f */
[----:B------:R-:W-:Y:S01]  /*1410*/  ULDC UR4, c[0x0][0x28c] ;  /* 0x0000a30000047ab9 */ /* 0x000fe20000000800 */
[----:B------:R-:W-:Y:S01]  /*1420*/  ULEA UR5, UR5, UR6, 0xd ;  /* 0x0000000605057291 */ /* 0x000fe2000f8e683f */
[----:B------:R-:W-:-:S03]  /*1430*/  ISETP.LT.AND P0, PT, RZ, UR4, PT ;  /* 0x00000004ff007c0c */ /* 0x000fc6000bf01270 */
[----:B------:R-:W-:-:S04]  /*1440*/  UIADD3 UR5, UR5, 0x100, URZ ;  /* 0x0000010005057890 */ /* 0x000fc8000fffe03f */
[----:B------:R-:W-:-:S04]  /*1450*/  USHF.R.U32.HI UR5, URZ, 0x4, UR5 ;  /* 0x000000043f057899 */ /* 0x000fc80008011605 */
[----:B------:R-:W-:Y:S02]  /*1460*/  ULOP3.LUT UR46, UR5, 0x3fff, URZ, 0xc0, !UPT ;  /* 0x00003fff052e7892 */ /* 0x000fe4000f8ec03f */
[----:B--23--:R-:W-:Y:S10]  /*1470*/  @P0 BRA `(.L_x_17) ;  /* 0x0000000000400947 */ /* 0x00cff40003800000 */
[----:B------:R-:W-:Y:S01]  /*1480*/  MOV R0, 0x0 ;  /* 0x0000000000007802 */ /* 0x000fe20000000f00 */
[----:B------:R-:W-:Y:S01]  /*1490*/  ULDC.64 UR4, c[0x4][0x68] ;  /* 0x01001a0000047ab9 */ /* 0x000fe20000000a00 */
[----:B------:R-:W-:Y:S01]  /*14a0*/  ULDC.64 UR6, c[0x4][0x8] ;  /* 0x0100020000067ab9 */ /* 0x000fe20000000a00 */
[----:B---34-:R-:W-:Y:S01]  /*14b0*/  IMAD.U32 R4, RZ, RZ, UR4 ;  /* 0x00000004ff047e24 */ /* 0x018fe2000f8e00ff */
[----:B------:R0:W1:Y:S01]  /*14c0*/  LDC.64 R14, c[0x4][R0] ;  /* 0x01000000000e7b82 */ /* 0x0000620000000a00 */
[----:B------:R-:W-:Y:S01]  /*14d0*/  IMAD.U32 R5, RZ, RZ, UR5 ;  /* 0x00000005ff057e24 */ /* 0x000fe2000f8e00ff */
[----:B------:R-:W-:Y:S01]  /*14e0*/  ULDC.64 UR4, c[0x4][0x70] ;  /* 0x01001c0000047ab9 */ /* 0x000fe20000000a00 */
[----:B------:R-:W-:Y:S01]  /*14f0*/  IMAD.U32 R10, RZ, RZ, UR6 ;  /* 0x00000006ff0a7e24 */ /* 0x000fe2000f8e00ff */
[----:B------:R-:W-:Y:S01]  /*1500*/  MOV R12, 0x1 ;  /* 0x00000001000c7802 */ /* 0x000fe20000000f00 */
[----:B------:R-:W-:Y:S02]  /*1510*/  IMAD.U32 R6, RZ, RZ, UR4 ;  /* 0x00000004ff067e24 */ /* 0x000fe4000f8e00ff */
[----:B------:R-:W-:-:S02]  /*1520*/  IMAD.U32 R7, RZ, RZ, UR5 ;  /* 0x00000005ff077e24 */ /* 0x000fc4000f8e00ff */
[----:B------:R-:W-:Y:S02]  /*1530*/  IMAD.U32 R11, RZ, RZ, UR7 ;  /* 0x00000007ff0b7e24 */ /* 0x000fe4000f8e00ff */
[----:B------:R-:W-:Y:S02]  /*1540*/  IMAD.MOV.U32 R8, RZ, RZ, 0x1e1 ;  /* 0x000001e1ff087424 */ /* 0x000fe400078e00ff */
[----:B0-----:R-:W-:-:S07]  /*1550*/  IMAD.MOV.U32 R13, RZ, RZ, RZ ;  /* 0x000000ffff0d7224 */ /* 0x001fce00078e00ff */
[----:B------:R-:W-:-:S07]  /*1560*/  LEPC R20, `(.L_x_17) ;  /* 0x000000001014794e */ /* 0x000fce0000000000 */
[----:B-12--5:R-:W-:Y:S05]  /*1570*/  CALL.ABS.NOINC R14 ;  /* 0x000000000e007343 */ /* 0x026fea0003c00000 */
.L_x_17:
[----:B------:R-:W-:-:S06]  /*1580*/  ULOP3.LUT UR4, UR40, 0x1, URZ, 0xfc, !UPT ;  /* 0x0000000128047892 */ /* 0x000fcc000f8efc3f */
[----:B------:R-:W-:-:S05]  /*1590*/  IMAD.U32 R0, RZ, RZ, UR4 ;  /* 0x00000004ff007e24 */ /* 0x000fca000f8e00ff */
[----:B------:R-:W-:-:S13]  /*15a0*/  ISETP.NE.AND P0, PT, R0, 0x3, PT ;  /* 0x000000030000780c */ /* 0x000fda0003f05270 */
[----:B------:R-:W-:Y:S05]  /*15b0*/  @!P0 BRA `(.L_x_18) ;  /* 0x0000000000048947 */ /* 0x000fea0003800000 */
[----:B------:R-:W-:Y:S01]  /*15c0*/  BPT.TRAP 0x1 ;  /* 0x000000040000795c */ /* 0x000fe20000300000 */
.L_x_18:
[----:B------:R-:W0:Y:S01]  /*15d0*/  S2UR UR5, SR_CgaCtaId ;  /* 0x00000000000579c3 */ /* 0x000e220000008800 */
[----:B------:R-:W-:Y:S01]  /*15e0*/  UMOV UR4, 0x400 ;  /* 0x0000040000047882 */ /* 0x000fe20000000000 */
[----:B--2---:R-:W-:Y:S02]  /*15f0*/  IMAD.U32 R3, RZ, RZ, UR38 ;  /* 0x00000026ff037e24 */ /* 0x004fe4000f8e00ff */
[----:B---34-:R-:W-:-:S03]  /*1600*/  IMAD.U32 R5, RZ, RZ, UR39 ;  /* 0x00000027ff057e24 */ /* 0x018fc6000f8e00ff */
[----:B------:R-:W-:Y:S01]  /*1610*/  SHF.L.U32 R3, R3, 0x1f, RZ ;  /* 0x0000001f03037819 */ /* 0x000fe200000006ff */
[----:B0-----:R-:W-:-:S06]  /*1620*/  ULEA UR4, UR5, UR4, 0x18 ;  /* 0x0000000405047291 */ /* 0x001fcc000f8ec03f */
[----:B------:R-:W-:-:S04]  /*1630*/  IMAD.U32 R0, RZ, RZ, UR4 ;  /* 0x00000004ff007e24 */ /* 0x000fc8000f8e00ff */
[----:B------:R-:W-:-:S04]  /*1640*/  IMAD R4, R5, 0x8, R0 ;  /* 0x0000000805047824 */ /* 0x000fc800078e0200 */
[----:B------:R0:W1:Y:S01]  /*1650*/  SYNCS.PHASECHK.TRANS64.TRYWAIT P1, [R4+URZ], R3 ;  /* 0x00000003040075a7 */ /* 0x000062000802017f */
[----:B------:R-:W-:Y:S05]  /*1660*/  @!P0 BRA `(.L_x_19) ;  /* 0x0000000000048947 */ /* 0x000fea0003800000 */
[----:B------:R-:W-:Y:S01]  /*1670*/  BPT.TRAP 0x1 ;  /* 0x000000040000795c */ /* 0x000fe20000300000 */
.L_x_19:
[----:B-1----:R-:W-:Y:S05]  /*1680*/  @P1 BRA `(.L_x_20) ;  /* 0x0000000000081947 */ /* 0x002fea0003800000 */
[----:B------:R-:W1:Y:S02]  /*1690*/  SYNCS.PHASECHK.TRANS64.TRYWAIT P1, [R4+URZ], R3 ;  /* 0x00000003040075a7 */ /* 0x000e64000802017f */
[----:B-1----:R-:W-:Y:S05]  /*16a0*/  @!P1 BRA `(.L_x_21) ;  /* 0x0000019c00049947 */ /* 0x002fea0003800000 */
.L_x_20:
[----:B------:R-:W-:-:S04]  /*16b0*/  UISETP.LT.AND UP0, UPT, UR44, 0x1, UPT ;  /* 0x000000012c00788c */ /* 0x000fc8000bf01270 */
[----:B------:R-:W-:-:S06]  /*16c0*/  USEL UR4, UR44, 0x1, UP0 ;  /* 0x000000012c047887 */ /* 0x000fcc0008000000 */
[----:B01----:R-:W-:Y:S01]  /*16d0*/  IMAD.U32 R3, RZ, RZ, UR4 ;  /* 0x00000004ff037e24 */ /* 0x003fe2000f8e00ff */
[----:B------:R-:W-:Y:S05]  /*16e0*/  WARPSYNC.ALL ;  /* 0x0000000000007948 */ /* 0x000fea0003800000 */
[----:B------:R-:W-:-:S04]  /*16f0*/  IADD3 R3, -R3, UR44, RZ ;  /* 0x0000002c03037c10 */ /* 0x000fc8000fffe1ff */
[----:B------:R-:W-:Y:S02]  /*1700*/  ISETP.GE.AND P1, PT, R3, 0x1, PT ;  /* 0x000000010300780c */ /* 0x000fe40003f26270 */
[----:B------:R-:W-:Y:S01]  /*1710*/  R2UR UR4, R0 ;  /* 0x00000000000472ca */ /* 0x000fe200000e0000 */
[----:B------:R-:W-:Y:S01]  /*1720*/  WARPGROUP.ARRIVE ;  /* 0x00000000000079c5 */ /* 0x000fe20000000000 */
[----:B------:R-:W-:Y:S01]  /*1730*/  UMOV UR9, 0x40000040 ;  /* 0x4000004000097882 */ /* 0x000fe20000000000 */
[----:B------:R-:W-:Y:S01]  /*1740*/  UMOV UR11, 0x40000040 ;  /* 0x40000040000b7882 */ /* 0x000fe20000000000 */
[----:B------:R0:W-:Y:S04]  /*1750*/  STL [R1+0x2d0], R17 ;  /* 0x0002d01101007387 */ /* 0x0001e80000100800 */
[----:B-----5:R1:W-:Y:S04]  /*1760*/  STL [R1+0x2cc], R16 ;  /* 0x0002cc1001007387 */ /* 0x0203e80000100800 */
[----:B------:R2:W-:Y:S01]  /*1770*/  STL [R1+0x2c8], R3 ;  /* 0x0002c80301007387 */ /* 0x0005e20000100800 */
[----:B------:R-:W-:-:S03]  /*1780*/  UIADD3 UR4, UR4, 0x28100, URZ ;  /* 0x0002810004047890 */ /* 0x000fc6000fffe03f */
[----:B------:R3:W-:Y:S01]  /*1790*/  STL [R1+0x2c4], R2 ;  /* 0x0002c40201007387 */ /* 0x0007e20000100800 */
[----:B------:R-:W-:-:S03]  /*17a0*/  USHF.R.U32.HI UR4, URZ, 0x4, UR4 ;  /* 0x000000043f047899 */ /* 0x000fc60008011604 */
[----:B------:R4:W-:Y:S01]  /*17b0*/  STL [R1+0x2d4], R0 ;  /* 0x0002d40001007387 */ /* 0x0009e20000100800 */
[----:B------:R-:W-:Y:S02]  /*17c0*/  ULOP3.LUT UR5, UR4, 0x3fff, URZ, 0xc0, !UPT ;  /* 0x00003fff04057892 */ /* 0x000fe4000f8ec03f */
[----:B------:R-:W-:Y:S02]  /*17d0*/  ULOP3.LUT UR4, UR46, 0x10000, URZ, 0xfc, !UPT ;  /* 0x000100002e047892 */ /* 0x000fe4000f8efc3f */
[----:B------:R-:W-:Y:S02]  /*17e0*/  ULOP3.LUT UR5, UR5, 0x10000, URZ, 0xfc, !UPT ;  /* 0x0001000005057892 */ /* 0x000fe4000f8efc3f */
[----:B------:R-:W-:Y:S02]  /*17f0*/  ULEA UR6, UR39, UR4, 0xb ;  /* 0x0000000427067291 */ /* 0x000fe4000f8e583f */
[----:B------:R-:W-:-:S05]  /*1800*/  ULEA UR7, UR39, UR5, 0xb ;  /* 0x0000000527077291 */ /* 0x000fca000f8e583f */
[----:B------:R-:W-:Y:S02]  /*1810*/  UMOV UR8, UR6 ;  /* 0x0000000600087c82 */ /* 0x000fe40008000000 */
[----:B------:R-:W-:Y:S02]  /*1820*/  UMOV UR10, UR7 ;  /* 0x00000007000a7c82 */ /* 0x000fe40008000000 */
[----:B------:R-:W-:Y:S01]  /*1830*/  HGMMA.64x256x8.F32.TF32 R24, gdesc[UR8], RZ, !UPT, gsb0 ;  /* 0x07e00000081879f0 */ /* 0x000fe2000c0028ff */
[----:B------:R-:W-:Y:S01]  /*1840*/  UIADD3 UR8, UR6, 0x400, URZ ;  /* 0x0000040006087890 */ /* 0x000fe2000fffe03f */
[----:B------:R-:W-:Y:S01]  /*1850*/  UMOV UR9, 0x40000040 ;  /* 0x4000004000097882 */ /* 0x000fe20000000000 */
[----:B------:R-:W-:Y:S02]  /*1860*/  WARPGROUP.DEPBAR.LE gsb0, 0x0 ;  /* 0x00008000000079c5 */ /* 0x000fe40000010000 */
[----:B------:R-:W-:Y:S01]  /*1870*/  STL.64 [R1], R24 ;  /* 0x0000001801007387 */ /* 0x000fe20000100a00 */
[----:B------:R-:W-:Y:S01]  /*1880*/  IMAD.MOV.U32 R235, RZ, RZ, R46 ;  /* 0x000000ffffeb7224 */ /* 0x000fe200078e002e */
[----:B------:R-:W-:Y:S01]  /*1890*/  MOV R230, R51 ;  /* 0x0000003300e67202 */ /* 0x000fe20000000f00 */
[----:B------:R-:W-:Y:S01]  /*18a0*/  IMAD.MOV.U32 R234, RZ, RZ, R47 ;  /* 0x000000ffffea7224 */ /* 0x000fe200078e002f */
[----:B------:R-:W-:Y:S01]  /*18b0*/  STL.64 [R1+0x8], R26 ;  /* 0x0000081a01007387 */ /* 0x000fe20000100a00 */
        /* <DEDUP_REMOVED lines=28> */
[----:B------:R-:W-:-:S02]  /*1a80*/  IMAD.MOV.U32 R218, RZ, RZ, R63 ;  /* 0x000000ffffda7224 */ /* 0x000fc400078e003f */
[----:B------:R-:W-:Y:S01]  /*1a90*/  IMAD.MOV.U32 R216, RZ, RZ, R65 ;  /* 0x000000ffffd87224 */ /* 0x000fe200078e0041 */
[----:B------:R-:W-:Y:S01]  /*1aa0*/  STL.64 [R1+0x48], R42 ;  /* 0x0000482a01007387 */ /* 0x000fe20000100a00 */
[----:B------:R-:W-:Y:S02]  /*1ab0*/  IMAD.MOV.U32 R215, RZ, RZ, R66 ;  /* 0x000000ffffd77224 */ /* 0x000fe400078e0042 */
[----:B------:R-:W-:Y:S01]  /*1ac0*/  IMAD.MOV.U32 R214, RZ, RZ, R67 ;  /* 0x000000ffffd67224 */ /* 0x000fe200078e0043 */
[----:B------:R4:W-:Y:S01]  /*1ad0*/  STL.64 [R1+0x50], R44 ;  /* 0x0000502c01007387 */ /* 0x0009e20000100a00 */
[----:B------:R-:W-:Y:S02]  /*1ae0*/  IMAD.MOV.U32 R213, RZ, RZ, R68 ;  /* 0x000000ffffd57224 */ /* 0x000fe400078e0044 */
[----:B------:R-:W-:Y:S01]  /*1af0*/  IMAD.MOV.U32 R153, RZ, RZ, R69 ;  /* 0x000000ffff997224 */ /* 0x000fe200078e0045 */
[----:B------:R-:W-:Y:S01]  /*1b00*/  STL [R1+0x588], R152 ;  /* 0x0005889801007387 */ /* 0x000fe20000100800 */
[----:B------:R-:W-:-:S02]  /*1b10*/  IMAD.MOV.U32 R154, RZ, RZ, R70 ;  /* 0x000000ffff9a7224 */ /* 0x000fc400078e0046 */
[----:B------:R-:W-:Y:S02]  /*1b20*/  IMAD.MOV.U32 R155, RZ, RZ, R71 ;  /* 0x000000ffff9b7224 */ /* 0x000fe400078e0047 */
[----:B------:R-:W-:Y:S02]  /*1b30*/  IMAD.MOV.U32 R156, RZ, RZ, R72 ;  /* 0x000000ffff9c7224 */ /* 0x000fe400078e0048 */
[----:B------:R-:W-:Y:S02]  /*1b40*/  IMAD.MOV.U32 R157, RZ, RZ, R73 ;  /* 0x000000ffff9d7224 */ /* 0x000fe400078e0049 */
[----:B------:R-:W-:Y:S02]  /*1b50*/  IMAD.MOV.U32 R158, RZ, RZ, R74 ;  /* 0x000000ffff9e7224 */ /* 0x000fe400078e004a */
[----:B------:R-:W-:Y:S02]  /*1b60*/  IMAD.MOV.U32 R159, RZ, RZ, R75 ;  /* 0x000000ffff9f7224 */ /* 0x000fe400078e004b */
        /* <DEDUP_REMOVED lines=54> */
[----:B0-----:R-:W-:-:S02]  /*1ed0*/  IMAD.MOV.U32 R17, RZ, RZ, R135 ;  /* 0x000000ffff117224 */ /* 0x001fc400078e0087 */
[----:B-1----:R-:W-:Y:S02]  /*1ee0*/  IMAD.MOV.U32 R16, RZ, RZ, R136 ;  /* 0x000000ffff107224 */ /* 0x002fe400078e0088 */
        /* <DEDUP_REMOVED lines=11> */
[----:B--2---:R-:W-:Y:S02]  /*1fa0*/  IMAD.MOV.U32 R3, RZ, RZ, R149 ;  /* 0x000000ffff037224 */ /* 0x004fe400078e0095 */
[----:B---3--:R-:W-:Y:S02]  /*1fb0*/  IMAD.MOV.U32 R2, RZ, RZ, R150 ;  /* 0x000000ffff027224 */ /* 0x008fe400078e0096 */
[----:B----4-:R-:W-:Y:S02]  /*1fc0*/  IMAD.MOV.U32 R0, RZ, RZ, R151 ;  /* 0x000000ffff007224 */ /* 0x010fe400078e0097 */
[----:B------:R-:W-:-:S06]  /*1fd0*/  WARPGROUP.ARRIVE ;  /* 0x00000000000079c5 */ /* 0x000fcc0000000000 */
[----:B------:R-:W-:Y:S03]  /*1fe0*/  HGMMA.64x256x8.F32.TF32 R24, gdesc[UR8], RZ, !UPT, gsb0 ;  /* 0x07e00000081879f0 */ /* 0x000fe6000c0028ff */
[----:B------:R-:W-:Y:S02]  /*1ff0*/  WARPGROUP.DEPBAR.LE gsb0, 0x0 ;  /* 0x00008000000079c5 */ /* 0x000fe40000010000 */
[----:B------:R-:W-:Y:S04]  /*2000*/  STL.64 [R1+0x580], R150 ;  /* 0x0005809601007387 */ /* 0x000fe80000100a00 */
        /* <DEDUP_REMOVED lines=20> */
[----:B------:R0:W-:Y:S04]  /*2150*/  STL.64 [R1+0x4d8], R108 ;  /* 0x0004d86c01007387 */ /* 0x0001e80000100a00 */
[----:B0-----:R-:W2:Y:S04]  /*2160*/  LDL.LU R108, [R1] ;  /* 0x00000000016c7983 */ /* 0x001ea80000300800 */
[----:B------:R-:W2:Y:S04]  /*2170*/  LDL.LU R109, [R1+0x4] ;  /* 0x00000400016d7983 */ /* 0x000ea80000300800 */
        /* <DEDUP_REMOVED lines=19> */
[----:B------:R-:W2:Y:S01]  /*22b0*/  LDL.LU R129, [R1+0x54] ;  /* 0x0000540001817983 */ /* 0x000ea20000300800 */
[----:B------:R-:W-:Y:S01]  /*22c0*/  IMAD.MOV.U32 R130, RZ, RZ, R235 ;  /* 0x000000ffff827224 */ /* 0x000fe200078e00eb */
[----:B------:R-:W-:Y:S01]  /*22d0*/  MOV R133, R232 ;  /* 0x000000e800857202 */ /* 0x000fe20000000f00 */
[----:B------:R-:W-:Y:S01]  /*22e0*/  IMAD.MOV.U32 R131, RZ, RZ, R234 ;  /* 0x000000ffff837224 */ /* 0x000fe200078e00ea */
[----:B------:R-:W-:Y:S01]  /*22f0*/  MOV R146, R219 ;  /* 0x000000db00927202 */ /* 0x000fe20000000f00 */
[----:B------:R-:W-:Y:S01]  /*2300*/  IMAD.MOV.U32 R132, RZ, RZ, R233 ;  /* 0x000000ffff847224 */ /* 0x000fe200078e00e9 */
[----:B------:R-:W-:Y:S01]  /*2310*/  MOV R219, R17 ;  /* 0x0000001100db7202 */ /* 0x000fe20000000f00 */
[----:B------:R-:W-:Y:S01]  /*2320*/  IMAD.MOV.U32 R134, RZ, RZ, R231 ;  /* 0x000000ffff867224 */ /* 0x000fe200078e00e7 */
[----:B------:R-:W-:Y:S01]  /*2330*/  MOV R232, R4 ;  /* 0x0000000400e87202 */ /* 0x000fe20000000f00 */
[----:B------:R-:W-:Y:S01]  /*2340*/  IMAD.MOV.U32 R135, RZ, RZ, R230 ;  /* 0x000000ffff877224 */ /* 0x000fe200078e00e6 */
[----:B------:R-:W-:Y:S01]  /*2350*/  UIADD3 UR8, UR6, 0x2, URZ ;  /* 0x0000000206087890 */ /* 0x000fe2000fffe03f */
[----:B------:R-:W-:Y:S01]  /*2360*/  IMAD.MOV.U32 R136, RZ, RZ, R229 ;  /* 0x000000ffff887224 */ /* 0x000fe200078e00e5 */
[----:B------:R-:W-:Y:S01]  /*2370*/  UIADD3 UR10, UR7, 0x2, URZ ;  /* 0x00000002070a7890 */ /* 0x000fe2000fffe03f */
[----:B------:R-:W-:Y:S01]  /*2380*/  IMAD.MOV.U32 R137, RZ, RZ, R228 ;  /* 0x000000ffff897224 */ /* 0x000fe200078e00e4 */
[----:B------:R-:W-:Y:S01]  /*2390*/  UMOV UR9, 0x40000040 ;  /* 0x4000004000097882 */ /* 0x000fe20000000000 */
[----:B------:R-:W-:Y:S01]  /*23a0*/  IMAD.MOV.U32 R138, RZ, RZ, R227 ;  /* 0x000000ffff8a7224 */ /* 0x000fe200078e00e3 */
[----:B------:R-:W-:Y:S01]  /*23b0*/  UMOV UR11, 0x40000040 ;  /* 0x40000040000b7882 */ /* 0x000fe20000000000 */
        /* <DEDUP_REMOVED lines=33> */
[----:B------:R-:W-:-:S06]  /*25d0*/  IMAD.MOV.U32 R235, RZ, RZ, R0 ;  /* 0x000000ffffeb7224 */ /* 0x000fcc00078e0000 */
[----:B--2---:R-:W-:-:S06]  /*25e0*/  WARPGROUP.ARRIVE ;  /* 0x00000000000079c5 */ /* 0x004fcc0000000000 */
[----:B------:R-:W-:Y:S03]  /*25f0*/  HGMMA.64x256x8.F32.TF32 R108, gdesc[UR8], R108, gsb0 ;  /* 0x07e00000086c79f0 */ /* 0x000fe6000800286c */
[----:B------:R-:W-:Y:S02]  /*2600*/  WARPGROUP.DEPBAR.LE gsb0, 0x0 ;  /* 0x00008000000079c5 */ /* 0x000fe40000010000 */
[----:B------:R-:W-:Y:S04]  /*2610*/  STL.64 [R1], R108 ;  /* 0x0000006c01007387 */ /* 0x000fe80000100a00 */
        /* <DEDUP_REMOVED lines=63> */
[----:B0-----:R-:W2:Y:S04]  /*2a10*/  LDL.LU R152, [R1+0x588] ;  /* 0x0005880001987983 */ /* 0x001ea80000300800 */
[----:B------:R-:W3:Y:S04]  /*2a20*/  LDL.LU.64 R150, [R1+0x580] ;  /* 0x0005800001967983 */ /* 0x000ee80000300a00 */
        /* <DEDUP_REMOVED lines=20> */
[----:B------:R-:W3:Y:S01]  /*2b70*/  LDL.LU.64 R108, [R1+0x4d8] ;  /* 0x0004d800016c7983 */ /* 0x000ee20000300a00 */
[----:B------:R-:W-:Y:S01]  /*2b80*/  UIADD3 UR8, UR6, 0x402, URZ ;  /* 0x0000040206087890 */ /* 0x000fe2000fffe03f */
[----:B------:R-:W-:Y:S01]  /*2b90*/  UMOV UR9, 0x40000040 ;  /* 0x4000004000097882 */ /* 0x000fe20000000000 */
[----:B---3--:R-:W-:-:S07]  /*2ba0*/  WARPGROUP.ARRIVE ;  /* 0x00000000000079c5 */ /* 0x008fce0000000000 */
[----:B------:R-:W-:Y:S03]  /*2bb0*/  HGMMA.64x256x8.F32.TF32 R24, gdesc[UR8], R24, gsb0 ;  /* 0x07e00000081879f0 */ /* 0x000fe60008002818 */
        /* <DEDUP_REMOVED lines=65> */
[----:B0-----:R-:W3:Y:S04]  /*2fd0*/  LDL.LU.64 R24, [R1] ;  /* 0x0000000001187983 */ /* 0x001ee80000300a00 */
        /* <DEDUP_REMOVED lines=63> */
[----:B------:R-:W-:-:S02]  /*33d0*/  UIADD3 UR8, UR6, 0x4, URZ ;  /* 0x0000000406087890 */ /* 0x000fc4000fffe03f */
[----:B------:R-:W-:Y:S01]  /*33e0*/  UIADD3 UR10, UR7, 0x4, URZ ;  /* 0x00000004070a7890 */ /* 0x000fe2000fffe03f */
[----:B------:R-:W-:Y:S01]  /*33f0*/  UMOV UR9, 0x40000040 ;  /* 0x4000004000097882 */ /* 0x000fe20000000000 */
[----:B------:R-:W-:Y:S01]  /*3400*/  UMOV UR11, 0x40000040 ;  /* 0x40000040000b7882 */ /* 0x000fe20000000000 */
[----:B---3--:R-:W-:-:S06]  /*3410*/  WARPGROUP.ARRIVE ;  /* 0x00000000000079c5 */ /* 0x008fcc0000000000 */
[----:B------:R-:W-:Y:S03]  /*3420*/  HGMMA.64x256x8.F32.TF32 R24, gdesc[UR8], R24, gsb0 ;  /* 0x07e00000081879f0 */ /* 0x000fe60008002818 */
        /* <DEDUP_REMOVED lines=42> */
[----:B------:R-:W3:Y:S01]  /*36d0*/  LDL.LU.64 R150, [R1+0x4d0] ;  /* 0x0004d00001967983 */ /* 0x000ee20000300a00 */
[----:B------:R-:W-:-:S02]  /*36e0*/  IMAD.MOV.U32 R210, RZ, RZ, R126 ;  /* 0x000000ffffd27224 */ /* 0x000fc400078e007e */
[----:B------:R-:W-:Y:S01]  /*36f0*/  IMAD.MOV.U32 R211, RZ, RZ, R127 ;  /* 0x000000ffffd37224 */ /* 0x000fe200078e007f */
[----:B------:R-:W3:Y:S01]  /*3700*/  LDL.LU.64 R148, [R1+0x4c8] ;  /* 0x0004c80001947983 */ /* 0x000ee20000300a00 */
[----:B------:R-:W-:Y:S02]  /*3710*/  IMAD.MOV.U32 R208, RZ, RZ, R124 ;  /* 0x000000ffffd07224 */ /* 0x000fe400078e007c */
[----:B------:R-:W-:Y:S01]  /*3720*/  IMAD.MOV.U32 R209, RZ, RZ, R125 ;  /* 0x000000ffffd17224 */ /* 0x000fe200078e007d */
[----:B------:R-:W3:Y:S01]  /*3730*/  LDL.LU.64 R146, [R1+0x4c0] ;  /* 0x0004c00001927983 */ /* 0x000ee20000300a00 */
        /* <DEDUP_REMOVED lines=122> */
[----:B0-----:R-:W3:Y:S04]  /*3ee0*/  LDL.LU.64 R44, [R1+0x328] ;  /* 0x00032800012c7983 */ /* 0x001ee80000300a00 */
        /* <DEDUP_REMOVED lines=11> */
[----:B------:R-:W-:-:S02]  /*3fa0*/  UMOV UR9, 0x40000040 ;  /* 0x4000004000097882 */ /* 0x000fc40000000000 */
[----:B--2---:R-:W-:Y:S01]  /*3fb0*/  STL [R1+0x2c0], R152 ;  /* 0x0002c09801007387 */ /* 0x004fe20000100800 */
[----:B---3--:R-:W-:-:S06]  /*3fc0*/  WARPGROUP.ARRIVE ;  /* 0x00000000000079c5 */ /* 0x008fcc0000000000 */
        /* <DEDUP_REMOVED lines=50> */
[----:B------:R-:W-:-:S02]  /*42f0*/  IMAD.MOV.U32 R138, RZ, RZ, R232 ;  /* 0x000000ffff8a7224 */ /* 0x000fc400078e00e8 */
[----:B------:R-:W-:Y:S02]  /*4300*/  IMAD.MOV.U32 R139, RZ, RZ, R231 ;  /* 0x000000ffff8b7224 */ /* 0x000fe400078e00e7 */
[----:B------:R-:W-:Y:S02]  /*4310*/  IMAD.MOV.U32 R140, RZ, RZ, R230 ;  /* 0x000000ffff8c7224 */ /* 0x000fe400078e00e6 */
[----:B------:R-:W-:Y:S02]  /*4320*/  IMAD.MOV.U32 R141, RZ, RZ, R229 ;  /* 0x000000ffff8d7224 */ /* 0x000fe400078e00e5 */
[----:B------:R-:W-:Y:S01]  /*4330*/  IMAD.MOV.U32 R142, RZ, RZ, R228 ;  /* 0x000000ffff8e7224 */ /* 0x000fe200078e00e4 */
[----:B------:R-:W-:Y:S01]  /*4340*/  MOV R228, R11 ;  /* 0x0000000b00e47202 */ /* 0x000fe20000000f00 */
        /* <DEDUP_REMOVED lines=18> */
[----:B------:R-:W-:Y:S01]  /*4470*/  IMAD.MOV.U32 R218, RZ, RZ, R23 ;  /* 0x000000ffffda7224 */ /* 0x000fe200078e0017 */
[----:B------:R0:W5:Y:S01]  /*4480*/  LDL.LU R0, [R1+0x2d4] ;  /* 0x0002d40001007983 */ /* 0x0001620000300800 */
[----:B------:R-:W-:-:S02]  /*4490*/  IMAD.MOV.U32 R219, RZ, RZ, R22 ;  /* 0x000000ffffdb7224 */ /* 0x000fc400078e0016 */
[----:B------:R-:W-:Y:S01]  /*44a0*/  IMAD.MOV.U32 R220, RZ, RZ, R21 ;  /* 0x000000ffffdc7224 */ /* 0x000fe200078e0015 */
[----:B------:R0:W5:Y:S01]  /*44b0*/  LDL.LU R17, [R1+0x2d0] ;  /* 0x0002d00001117983 */ /* 0x0001620000300800 */
[----:B------:R-:W-:Y:S02]  /*44c0*/  IMAD.MOV.U32 R221, RZ, RZ, R20 ;  /* 0x000000ffffdd7224 */ /* 0x000fe400078e0014 */
[----:B------:R-:W-:Y:S01]  /*44d0*/  IMAD.MOV.U32 R222, RZ, RZ, R19 ;  /* 0x000000ffffde7224 */ /* 0x000fe200078e0013 */
[----:B------:R0:W5:Y:S01]  /*44e0*/  LDL.LU R16, [R1+0x2cc] ;  /* 0x0002cc0001107983 */ /* 0x0001620000300800 */
[----:B------:R-:W-:Y:S02]  /*44f0*/  IMAD.MOV.U32 R223, RZ, RZ, R18 ;  /* 0x000000ffffdf7224 */ /* 0x000fe400078e0012 */
[----:B------:R-:W-:Y:S01]  /*4500*/  IMAD.MOV.U32 R224, RZ, RZ, R15 ;  /* 0x000000ffffe07224 */ /* 0x000fe200078e000f */
[----:B------:R0:W5:Y:S01]  /*4510*/  LDL.LU R3, [R1+0x2c8] ;  /* 0x0002c80001037983 */ /* 0x0001620000300800 */
[----:B------:R-:W-:-:S02]  /*4520*/  IMAD.MOV.U32 R225, RZ, RZ, R14 ;  /* 0x000000ffffe17224 */ /* 0x000fc400078e000e */
[----:B------:R-:W-:Y:S01]  /*4530*/  IMAD.MOV.U32 R226, RZ, RZ, R13 ;  /* 0x000000ffffe27224 */ /* 0x000fe200078e000d */
[----:B------:R0:W5:Y:S01]  /*4540*/  LDL.LU R2, [R1+0x2c4] ;  /* 0x0002c40001027983 */ /* 0x0001620000300800 */
        /* <DEDUP_REMOVED lines=75> */
[----:B-1----:R0:W5:Y:S04]  /*4a00*/  LDL.LU R152, [R1+0x2c0] ;  /* 0x0002c00001987983 */ /* 0x0021680000300800 */
[----:B------:R-:W2:Y:S04]  /*4a10*/  LDL.LU.64 R150, [R1+0x2b8] ;  /* 0x0002b80001967983 */ /* 0x000ea80000300a00 */
        /* <DEDUP_REMOVED lines=20> */
[----:B------:R-:W2:Y:S01]  /*4b60*/  LDL.LU.64 R108, [R1+0x210] ;  /* 0x00021000016c7983 */ /* 0x000ea20000300a00 */
[----:B------:R-:W-:Y:S01]  /*4b70*/  UIADD3 UR8, UR6, 0x406, URZ ;  /* 0x0000040606087890 */ /* 0x000fe2000fffe03f */
[----:B------:R-:W-:Y:S01]  /*4b80*/  UMOV UR9, 0x40000040 ;  /* 0x4000004000097882 */ /* 0x000fe20000000000 */
[----:B--2---:R-:W-:-:S07]  /*4b90*/  WARPGROUP.ARRIVE ;  /* 0x00000000000079c5 */ /* 0x004fce0000000000 */
[----:B------:R-:W-:Y:S03]  /*4ba0*/  HGMMA.64x256x8.F32.TF32 R24, gdesc[UR8], R24, gsb0 ;  /* 0x07e00000081879f0 */ /* 0x000fe60008002818 */
[----:B------:R-:W-:Y:S02]  /*4bb0*/  WARPGROUP.DEPBAR.LE gsb0, 0x0 ;  /* 0x00008000000079c5 */ /* 0x000fe40000010000 */
[----:B0-----:R-:W-:Y:S05]  /*4bc0*/  @!P1 BRA `(.L_x_22) ;  /* 0x0000004000d09947 */ /* 0x001fea0003800000 */
[----:B------:R-:W-:Y:S01]  /*4bd0*/  UIADD3 UR7, UR39, 0x1, URZ ;  /* 0x0000000127077890 */ /* 0x000fe2000fffe03f */
[----:B-----5:R-:W-:Y:S01]  /*4be0*/  R2UR UR6, R3 ;  /* 0x00000000030672ca */ /* 0x020fe200000e0000 */
[----:B------:R-:W-:Y:S02]  /*4bf0*/  UMOV UR12, UR39 ;  /* 0x00000027000c7c82 */ /* 0x000fe40008000000 */
[----:B------:R-:W-:-:S04]  /*4c00*/  UISETP.NE.AND UP0, UPT, UR7, 0x5, UPT ;  /* 0x000000050700788c */ /* 0x000fc8000bf05270 */
[----:B------:R-:W-:Y:S02]  /*4c10*/  USEL UR8, URZ, 0x1, UP0 ;  /* 0x000000013f087887 */ /* 0x000fe40008000000 */
[----:B------:R-:W-:Y:S02]  /*4c20*/  USEL UR7, UR7, URZ, UP0 ;  /* 0x0000003f07077287 */ /* 0x000fe40008000000 */
[----:B------:R-:W-:-:S06]  /*4c30*/  ULOP3.LUT UR8, UR38, UR8, URZ, 0x3c, !UPT ;  /* 0x0000000826087292 */ /* 0x000fcc000f8e3c3f */
[----:B------:R-:W-:-:S07]  /*4c40*/  IMAD.U32 R3, RZ, RZ, UR8 ;  /* 0x00000008ff037e24 */ /* 0x000fce000f8e00ff */
.L_x_29:
[----:B------:R-:W-:Y:S05]  /*4c50*/  @!P0 BRA `(.L_x_23) ;  /* 0x0000000000048947 */ /* 0x000fea0003800000 */
[----:B------:R-:W-:Y:S01]  /*4c60*/  BPT.TRAP 0x1 ;  /* 0x000000040000795c */ /* 0x000fe20000300000 */
.L_x_23:
[----:B------:R-:W0:Y:S01]  /*4c70*/  S2UR UR9, SR_CgaCtaId ;  /* 0x00000000000979c3 */ /* 0x000e220000008800 */
[----:B------:R-:W-:Y:S01]  /*4c80*/  UMOV UR8, 0x400 ;  /* 0x0000040000087882 */ /* 0x000fe20000000000 */
[----:B------:R-:W-:Y:S01]  /*4c90*/  IMAD.U32 R4, RZ, RZ, UR7 ;  /* 0x00000007ff047e24 */ /* 0x000fe2000f8e00ff */
[----:B------:R-:W-:Y:S01]  /*4ca0*/  SHF.L.U32 R5, R3, 0x1f, RZ ;  /* 0x0000001f03057819 */ /* 0x000fe200000006ff */
[----:B0-----:R-:W-:-:S06]  /*4cb0*/  ULEA UR8, UR9, UR8, 0x18 ;  /* 0x0000000809087291 */ /* 0x001fcc000f8ec03f */
[----:B------:R-:W-:-:S04]  /*4cc0*/  IMAD.U32 R0, RZ, RZ, UR8 ;  /* 0x00000008ff007e24 */ /* 0x000fc8000f8e00ff */
[----:B------:R-:W-:-:S04]  /*4cd0*/  IMAD R4, R4, 0x8, R0 ;  /* 0x0000000804047824 */ /* 0x000fc800078e0200 */
[----:B------:R0:W1:Y:S01]  /*4ce0*/  SYNCS.PHASECHK.TRANS64.TRYWAIT P1, [R4+URZ], R5 ;  /* 0x00000005040075a7 */ /* 0x000062000802017f */
[----:B------:R-:W-:Y:S05]  /*4cf0*/  @!P0 BRA `(.L_x_24) ;  /* 0x0000000000048947 */ /* 0x000fea0003800000 */
[----:B------:R-:W-:Y:S01]  /*4d00*/  BPT.TRAP 0x1 ;  /* 0x000000040000795c */ /* 0x000fe20000300000 */
.L_x_24:
[----:B-1----:R-:W-:Y:S05]  /*4d10*/  @P1 BRA `(.L_x_25) ;  /* 0x0000000000081947 */ /* 0x002fea0003800000 */
[----:B------:R-:W1:Y:S02]  /*4d20*/  SYNCS.PHASECHK.TRANS64.TRYWAIT P1, [R4+URZ], R5 ;  /* 0x00000005040075a7 */ /* 0x000e64000802017f */
[----:B-1----:R-:W-:Y:S05]  /*4d30*/  @!P1 BRA `(.L_x_26) ;  /* 0x0000016400749947 */ /* 0x002fea0003800000 */
.L_x_25:
        /* <DEDUP_REMOVED lines=64> */
[----:B--2---:R-:W2:Y:S04]  /*5140*/  LDL.LU.64 R24, [R1] ;  /* 0x0000000001187983 */ /* 0x004ea80000300a00 */
        /* <DEDUP_REMOVED lines=63> */
[----:B------:R-:W-:-:S02]  /*5540*/  ULEA UR13, UR7, UR4, 0xb ;  /* 0x00000004070d7291 */ /* 0x000fc4000f8e583f */
[----:B------:R-:W-:Y:S01]  /*5550*/  ULEA UR14, UR7, UR5, 0xb ;  /* 0x00000005070e7291 */ /* 0x000fe2000f8e583f */
[----:B------:R-:W-:Y:S01]  /*5560*/  STL [R1+0x2d4], R17 ;  /* 0x0002d41101007387 */ /* 0x000fe20000100800 */
[----:B------:R-:W-:Y:S01]  /*5570*/  UMOV UR9, 0x40000040 ;  /* 0x4000004000097882 */ /* 0x000fe20000000000 */
[----:B------:R-:W-:Y:S02]  /*5580*/  UMOV UR11, 0x40000040 ;  /* 0x40000040000b7882 */ /* 0x000fe40000000000 */
[----:B------:R-:W-:Y:S01]  /*5590*/  UMOV UR8, UR13 ;  /* 0x0000000d00087c82 */ /* 0x000fe20008000000 */
[----:B------:R-:W-:Y:S01]  /*55a0*/  STL [R1+0x2d0], R16 ;  /* 0x0002d01001007387 */ /* 0x000fe20000100800 */
[----:B------:R-:W-:-:S03]  /*55b0*/  UMOV UR10, UR14 ;  /* 0x0000000e000a7c82 */ /* 0x000fc60008000000 */
[----:B------:R-:W-:Y:S04]  /*55c0*/  STL [R1+0x2cc], R3 ;  /* 0x0002cc0301007387 */ /* 0x000fe80000100800 */
[----:B------:R3:W-:Y:S04]  /*55d0*/  STL [R1+0x2c8], R2 ;  /* 0x0002c80201007387 */ /* 0x0007e80000100800 */
[----:B------:R4:W-:Y:S01]  /*55e0*/  STL [R1+0x2c4], R0 ;  /* 0x0002c40001007387 */ /* 0x0009e20000100800 */
[----:B--2---:R-:W-:-:S06]  /*55f0*/  WARPGROUP.ARRIVE ;  /* 0x00000000000079c5 */ /* 0x004fcc0000000000 */
[----:B------:R-:W-:Y:S03]  /*5600*/  HGMMA.64x256x8.F32.TF32 R24, gdesc[UR8], R24, gsb0 ;  /* 0x07e00000081879f0 */ /* 0x000fe60008002818 */
[----:B------:R-:W-:Y:S02]  /*5610*/  WARPGROUP.DEPBAR.LE gsb0, 0x0 ;  /* 0x00008000000079c5 */ /* 0x000fe40000010000 */
[----:B------:R-:W-:Y:S01]  /*5620*/  STL.64 [R1], R24 ;  /* 0x0000001801007387 */ /* 0x000fe20000100a00 */
[----:B---3--:R-:W-:Y:S01]  /*5630*/  IMAD.MOV.U32 R2, RZ, RZ, R150 ;  /* 0x000000ffff027224 */ /* 0x008fe200078e0096 */
[----:B----4-:R-:W-:Y:S01]  /*5640*/  MOV R0, R151 ;  /* 0x0000009700007202 */ /* 0x010fe20000000f00 */
[----:B01----:R-:W-:Y:S01]  /*5650*/  IMAD.MOV.U32 R4, RZ, RZ, R148 ;  /* 0x000000ffff047224 */ /* 0x003fe200078e0094 */
        /* <DEDUP_REMOVED lines=35> */
[----:B------:R0:W-:Y:S01]  /*5890*/  STL.64 [R1+0x50], R44 ;  /* 0x0000502c01007387 */ /* 0x0001e20000100a00 */
[----:B------:R-:W-:Y:S02]  /*58a0*/  IMAD.MOV.U32 R212, RZ, RZ, R128 ;  /* 0x000000ffffd47224 */ /* 0x000fe400078e0080 */
[----:B------:R-:W-:Y:S01]  /*58b0*/  IMAD.MOV.U32 R23, RZ, RZ, R129 ;  /* 0x000000ffff177224 */ /* 0x000fe200078e0081 */
[----:B------:R-:W2:Y:S01]  /*58c0*/  LDL.LU.64 R150, [R1+0x788] ;  /* 0x0007880001967983 */ /* 0x000ea20000300a00 */
[----:B------:R-:W-:Y:S02]  /*58d0*/  IMAD.MOV.U32 R210, RZ, RZ, R126 ;  /* 0x000000ffffd27224 */ /* 0x000fe400078e007e */
[----:B------:R-:W-:Y:S01]  /*58e0*/  IMAD.MOV.U32 R211, RZ, RZ, R127 ;  /* 0x000000ffffd37224 */ /* 0x000fe200078e007f */
[----:B------:R-:W2:Y:S01]  /*58f0*/  LDL.LU.64 R148, [R1+0x780] ;  /* 0x0007800001947983 */ /* 0x000ea20000300a00 */
[----:B------:R-:W-:-:S02]  /*5900*/  IMAD.MOV.U32 R208, RZ, RZ, R124 ;  /* 0x000000ffffd07224 */ /* 0x000fc400078e007c */
[----:B------:R-:W-:Y:S01]  /*5910*/  IMAD.MOV.U32 R206, RZ, RZ, R122 ;  /* 0x000000ffffce7224 */ /* 0x000fe200078e007a */
[----:B------:R-:W2:Y:S01]  /*5920*/  LDL.LU.64 R146, [R1+0x778] ;  /* 0x0007780001927983 */ /* 0x000ea20000300a00 */
        /* <DEDUP_REMOVED lines=105> */
[----:B------:R-:W-:-:S03]  /*5fc0*/  IMAD.MOV.U32 R235, RZ, RZ, R46 ;  /* 0x000000ffffeb7224 */ /* 0x000fc600078e002e */
        /* <DEDUP_REMOVED lines=15> */
[----:B0-----:R-:W2:Y:S04]  /*60c0*/  LDL.LU.64 R44, [R1+0x5e0] ;  /* 0x0005e000012c7983 */ /* 0x001ea80000300a00 */
        /* <DEDUP_REMOVED lines=11> */
[----:B------:R-:W-:-:S02]  /*6180*/  UMOV UR9, 0x40000040 ;  /* 0x4000004000097882 */ /* 0x000fc40000000000 */
[----:B------:R-:W-:Y:S01]  /*6190*/  STL [R1+0x588], R152 ;  /* 0x0005889801007387 */ /* 0x000fe20000100800 */
[----:B--2---:R-:W-:-:S06]  /*61a0*/  WARPGROUP.ARRIVE ;  /* 0x00000000000079c5 */ /* 0x004fcc0000000000 */
        /* <DEDUP_REMOVED lines=48> */
[----:B------:R-:W-:-:S02]  /*64b0*/  IMAD.MOV.U32 R131, RZ, RZ, R234 ;  /* 0x000000ffff837224 */ /* 0x000fc400078e00ea */
[----:B------:R-:W-:Y:S02]  /*64c0*/  IMAD.MOV.U32 R132, RZ, RZ, R233 ;  /* 0x000000ffff847224 */ /* 0x000fe400078e00e9 */
[----:B------:R-:W-:Y:S02]  /*64d0*/  IMAD.MOV.U32 R133, RZ, RZ, R232 ;  /* 0x000000ffff857224 */ /* 0x000fe400078e00e8 */
[----:B------:R-:W-:Y:S02]  /*64e0*/  IMAD.MOV.U32 R134, RZ, RZ, R231 ;  /* 0x000000ffff867224 */ /* 0x000fe400078e00e7 */
[----:B------:R-:W-:Y:S02]  /*64f0*/  IMAD.MOV.U32 R135, RZ, RZ, R230 ;  /* 0x000000ffff877224 */ /* 0x000fe400078e00e6 */
[----:B------:R-:W-:Y:S02]  /*6500*/  IMAD.MOV.U32 R136, RZ, RZ, R229 ;  /* 0x000000ffff887224 */ /* 0x000fe400078e00e5 */
        /* <DEDUP_REMOVED lines=37> */
[----:B------:R-:W-:Y:S01]  /*6760*/  IMAD.MOV.U32 R235, RZ, RZ, R0 ;  /* 0x000000ffffeb7224 */ /* 0x000fe200078e0000 */
[----:B------:R-:W-:Y:S02]  /*6770*/  UIADD3 UR8, UR13, 0x2, URZ ;  /* 0x000000020d087890 */ /* 0x000fe4000fffe03f */
[----:B------:R-:W-:Y:S01]  /*6780*/  UIADD3 UR10, UR14, 0x2, URZ ;  /* 0x000000020e0a7890 */ /* 0x000fe2000fffe03f */
[----:B------:R-:W-:Y:S01]  /*6790*/  UMOV UR9, 0x40000040 ;  /* 0x4000004000097882 */ /* 0x000fe20000000000 */
[----:B------:R-:W-:Y:S01]  /*67a0*/  UMOV UR11, 0x40000040 ;  /* 0x40000040000b7882 */ /* 0x000fe20000000000 */
        /* <DEDUP_REMOVED lines=236> */
[----:B------:R-:W-:Y:S01]  /*7670*/  STL.64 [R1+0x30], R36 ;  /* 0x0000302401007387 */ /* 0x000fe20000100a00 */
[----:B------:R-:W-:-:S03]  /*7680*/  IMAD.MOV.U32 R5, RZ, RZ, R150 ;  /* 0x000000ffff057224 */ /* 0x000fc600078e0096 */
[----:B------:R-:W-:Y:S01]  /*7690*/  STL.64 [R1+0x38], R38 ;  /* 0x0000382601007387 */ /* 0x000fe20000100a00 */
[----:B------:R-:W-:-:S03]  /*76a0*/  IMAD.MOV.U32 R4, RZ, RZ, R151 ;  /* 0x000000ffff047224 */ /* 0x000fc600078e0097 */
[----:B------:R-:W-:Y:S01]  /*76b0*/  STL.64 [R1+0x40], R40 ;  /* 0x0000402801007387 */ /* 0x000fe20000100a00 */
[----:B------:R-:W-:-:S03]  /*76c0*/  IMAD.MOV.U32 R7, RZ, RZ, R148 ;  /* 0x000000ffff077224 */ /* 0x000fc600078e0094 */
[----:B------:R-:W-:Y:S01]  /*76d0*/  STL.64 [R1+0x48], R42 ;  /* 0x0000482a01007387 */ /* 0x000fe20000100a00 */
[----:B------:R-:W-:-:S03]  /*76e0*/  IMAD.MOV.U32 R6, RZ, RZ, R149 ;  /* 0x000000ffff067224 */ /* 0x000fc600078e0095 */
[----:B------:R0:W-:Y:S01]  /*76f0*/  STL.64 [R1+0x50], R44 ;  /* 0x0000502c01007387 */ /* 0x0001e20000100a00 */
[----:B------:R-:W-:Y:S02]  /*7700*/  IMAD.MOV.U32 R9, RZ, RZ, R146 ;  /* 0x000000ffff097224 */ /* 0x000fe400078e0092 */
[----:B------:R-:W-:Y:S01]  /*7710*/  IMAD.MOV.U32 R8, RZ, RZ, R147 ;  /* 0x000000ffff087224 */ /* 0x000fe200078e0093 */
[----:B------:R-:W3:Y:S01]  /*7720*/  LDL.LU.64 R150, [R1+0x4d0] ;  /* 0x0004d00001967983 */ /* 0x000ee20000300a00 */
[----:B------:R-:W-:Y:S01]  /*7730*/  IMAD.MOV.U32 R11, RZ, RZ, R144 ;  /* 0x000000ffff0b7224 */ /* 0x000fe200078e0090 */
[----:B------:R-:W-:Y:S01]  /*7740*/  MOV R13, R142 ;  /* 0x0000008e000d7202 */ /* 0x000fe20000000f00 */
[----:B------:R-:W-:Y:S01]  /*7750*/  IMAD.MOV.U32 R10, RZ, RZ, R145 ;  /* 0x000000ffff0a7224 */ /* 0x000fe200078e0091 */
[----:B------:R-:W3:Y:S01]  /*7760*/  LDL.LU.64 R148, [R1+0x4c8] ;  /* 0x0004c80001947983 */ /* 0x000ee20000300a00 */
[----:B------:R-:W-:-:S03]  /*7770*/  IMAD.MOV.U32 R12, RZ, RZ, R143 ;  /* 0x000000ffff0c7224 */ /* 0x000fc600078e008f */
[----:B------:R-:W3:Y:S01]  /*7780*/  LDL.LU.64 R146, [R1+0x4c0] ;  /* 0x0004c00001927983 */ /* 0x000ee20000300a00 */
[----:B------:R-:W-:Y:S02]  /*7790*/  IMAD.MOV.U32 R15, RZ, RZ, R140 ;  /* 0x000000ffff0f7224 */ /* 0x000fe400078e008c */
        /* <DEDUP_REMOVED lines=352> */
[----:B------:R-:W-:Y:S01]  /*8da0*/  BPT.TRAP 0x1 ;  /* 0x000000040000795c */ /* 0x000fe20000300000 */
.L_x_27:
[----:B-----5:R-:W-:Y:S01]  /*8db0*/  ISETP.NE.AND P1, PT, R17, RZ, PT ;  /* 0x000000ff1100720c */ /* 0x020fe20003f25270 */
[----:B------:R-:W-:Y:S01]  /*8dc0*/  IMAD.U32 R4, RZ, RZ, UR12 ;  /* 0x0000000cff047e24 */ /* 0x000fe2000f8e00ff */
[----:B------:R-:W-:-:S11]  /*8dd0*/  UISETP.GT.U32.AND UP0, UPT, UR40, 0x1, UPT ;  /* 0x000000012800788c */ /* 0x000fd6000bf04070 */
[----:B------:R-:W-:-:S05]  /*8de0*/  @P1 LEA R4, R4, R0, 0x3 ;  /* 0x0000000004041211 */ /* 0x000fca00078e18ff */
[----:B------:R-:W-:-:S05]  /*8df0*/  @P1 VIADD R4, R4, 0x28 ;  /* 0x0000002804041836 */ /* 0x000fca0000000000 */
[----:B------:R-:W-:-:S04]  /*8e00*/  @P1 PRMT R4, R152, 0x654, R4 ;  /* 0x0000065498041816 */ /* 0x000fc80000000004 */
[----:B------:R0:W-:Y:S01]  /*8e10*/  @P1 SYNCS.ARRIVE.TRANS64.RED.A1T0 RZ, [R4+URZ], RZ ;  /* 0x000000ff04ff19a7 */ /* 0x0001e2000810043f */
[----:B------:R-:W-:-:S13]  /*8e20*/  PLOP3.LUT P1, PT, PT, PT, UP0, 0x80, 0x0 ;  /* 0x000000000000781c */ /* 0x000fda0003f2f008 */
[----:B0-----:R-:W-:Y:S05]  /*8e30*/  @P1 BRA `(.L_x_28) ;  /* 0x0000000000041947 */ /* 0x001fea0003800000 */
[----:B------:R-:W-:Y:S01]  /*8e40*/  BPT.TRAP 0x1 ;  /* 0x000000040000795c */ /* 0x000fe20000300000 */
.L_x_28:
[----:B------:R-:W-:Y:S02]  /*8e50*/  UISETP.GT.AND UP2, UPT, UR6, 0x1, UPT ;  /* 0x000000010600788c */ /* 0x000fe4000bf44270 */
[----:B------:R-:W-:Y:S02]  /*8e60*/  UIADD3 UR7, UR7, 0x1, URZ ;  /* 0x0000000107077890 */ /* 0x000fe4000fffe03f */
[----:B------:R-:W-:Y:S02]  /*8e70*/  UIADD3 UR12, UR12, 0x1, URZ ;  /* 0x000000010c0c7890 */ /* 0x000fe4000fffe03f */
[----:B------:R-:W-:Y:S01]  /*8e80*/  PLOP3.LUT P1, PT, PT, PT, UP2, 0x80, 0x0 ;  /* 0x000000000000781c */ /* 0x000fe20003f2f028 */
[----:B------:R-:W-:Y:S02]  /*8e90*/  UISETP.NE.AND UP0, UPT, UR7, 0x5, UPT ;  /* 0x000000050700788c */ /* 0x000fe4000bf05270 */
[----:B------:R-:W-:Y:S02]  /*8ea0*/  UISETP.NE.AND UP1, UPT, UR12, 0x5, UPT ;  /* 0x000000050c00788c */ /* 0x000fe4000bf25270 */
[----:B------:R-:W-:-:S02]  /*8eb0*/  USEL UR8, URZ, 0x1, UP0 ;  /* 0x000000013f087887 */ /* 0x000fc40008000000 */
[----:B------:R-:W-:Y:S02]  /*8ec0*/  UIADD3 UR6, UR6, -0x1, URZ ;  /* 0xffffffff06067890 */ /* 0x000fe4000fffe03f */
[----:B------:R-:W-:Y:S02]  /*8ed0*/  USEL UR7, UR7, URZ, UP0 ;  /* 0x0000003f07077287 */ /* 0x000fe40008000000 */
[----:B------:R-:W-:Y:S01]  /*8ee0*/  USEL UR12, UR12, URZ, UP1 ;  /* 0x0000003f0c0c7287 */ /* 0x000fe20008800000 */
[----:B------:R-:W-:Y:S01]  /*8ef0*/  LOP3.LUT R3, R3, UR8, RZ, 0x3c, !PT ;  /* 0x0000000803037c12 */ /* 0x000fe2000f8e3cff */
[----:B------:R-:W-:Y:S10]  /*8f00*/  @P1 BRA `(.L_x_29) ;  /* 0xffffffbc00501947 */ /* 0x000ff4000383ffff */
.L_x_22:
[----:B-----5:R-:W0:Y:S02]  /*8f10*/  LDC R3, c[0x0][0x28c] ;  /* 0x0000a300ff037b82 */ /* 0x020e240000000800 */
[----:B0-----:R-:W-:-:S13]  /*8f20*/  ISETP.GE.AND P1, PT, R3, 0x1, PT ;  /* 0x000000010300780c */ /* 0x001fda0003f26270 */
[----:B------:R-:W-:Y:S05]  /*8f30*/  @!P1 BRA `(.L_x_30) ;  /* 0x0000000000549947 */ /* 0x000fea0003800000 */
[----:B------:R-:W-:Y:S05]  /*8f40*/  @!P0 BRA `(.L_x_31) ;  /* 0x0000000000048947 */ /* 0x000fea0003800000 */
[----:B------:R-:W-:Y:S01]  /*8f50*/  BPT.TRAP 0x1 ;  /* 0x000000040000795c */ /* 0x000fe20000300000 */
.L_x_31:
[----:B------:R-:W-:Y:S01]  /*8f60*/  ISETP.NE.AND P0, PT, R17, RZ, PT ;  /* 0x000000ff1100720c */ /* 0x000fe20003f05270 */
[----:B------:R-:W-:-:S12]  /*8f70*/  BSSY B0, `(.L_x_32) ;  /* 0x000000d000007945 */ /* 0x000fd80003800000 */
[----:B------:R-:W-:Y:S05]  /*8f80*/  @!P0 BRA `(.L_x_33) ;  /* 0x00000000002c8947 */ /* 0x000fea0003800000 */
[----:B------:R-:W-:-:S04]  /*8f90*/  UISETP.LT.AND UP0, UPT, UR44, 0x1, UPT ;  /* 0x000000012c00788c */ /* 0x000fc8000bf01270 */
[----:B------:R-:W-:-:S04]  /*8fa0*/  USEL UR6, UR44, 0x1, UP0 ;  /* 0x000000012c067887 */ /* 0x000fc80008000000 */
[----:B------:R-:W-:-:S04]  /*8fb0*/  UIADD3 UR6, UR39, UR44, -UR6 ;  /* 0x0000002c27067290 */ /* 0x000fc8000fffe806 */
[----:B------:R-:W-:-:S04]  /*8fc0*/  UIMAD.WIDE.U32 UR4, UR6, -0x33333333, URZ ;  /* 0xcccccccd060478a5 */ /* 0x000fc8000f8e003f */
[----:B------:R-:W-:-:S04]  /*8fd0*/  USHF.R.U32.HI UR4, URZ, 0x2, UR5 ;  /* 0x000000023f047899 */ /* 0x000fc80008011605 */
[----:B------:R-:W-:-:S06]  /*8fe0*/  UIMAD UR6, UR4, -0x5, UR6 ;  /* 0xfffffffb040678a4 */ /* 0x000fcc000f8e0206 */
[----:B------:R-:W-:-:S04]  /*8ff0*/  IMAD.U32 R3, RZ, RZ, UR6 ;  /* 0x00000006ff037e24 */ /* 0x000fc8000f8e00ff */
[----:B------:R-:W-:-:S04]  /*9000*/  IMAD R0, R3, 0x8, R0 ;  /* 0x0000000803007824 */ /* 0x000fc800078e0200 */
[----:B------:R-:W-:-:S05]  /*9010*/  VIADD R0, R0, 0x28 ;  /* 0x0000002800007836 */ /* 0x000fca0000000000 */
[----:B------:R-:W-:-:S04]  /*9020*/  PRMT R0, R152, 0x654, R0 ;  /* 0x0000065498007816 */ /* 0x000fc80000000000 */
[----:B------:R0:W-:Y:S03]  /*9030*/  SYNCS.ARRIVE.TRANS64.RED.A1T0 RZ, [R0+URZ], RZ ;  /* 0x000000ff00ff79a7 */ /* 0x0001e6000810043f */
.L_x_33:
[----:B------:R-:W-:Y:S05]  /*9040*/  BSYNC B0 ;  /* 0x0000000000007941 */ /* 0x000fea0003800000 */
.L_x_32:
[----:B------:R-:W-:-:S06]  /*9050*/  UISETP.GT.U32.AND UP0, UPT, UR40, 0x1, UPT ;  /* 0x000000012800788c */ /* 0x000fcc000bf04070 */
[----:B------:R-:W-:-:S13]  /*9060*/  PLOP3.LUT P0, PT, PT, PT, UP0, 0x80, 0x0 ;  /* 0x000000000000781c */ /* 0x000fda0003f0f008 */
[----:B------:R-:W-:Y:S05]  /*9070*/  @P0 BRA `(.L_x_30) ;  /* 0x0000000000040947 */ /* 0x000fea0003800000 */
[----:B------:R-:W-:Y:S01]  /*9080*/  BPT.TRAP 0x1 ;  /* 0x000000040000795c */ /* 0x000fe20000300000 */
.L_x_30:
[----:B------:R-:W1:Y:S01]  /*9090*/  S2R R8, SR_TID.X ;  /* 0x0000000000087919 */ /* 0x000e620000002100 */
[----:B------:R-:W-:Y:S01]  /*90a0*/  IMAD.MOV.U32 R19, RZ, RZ, 0x6540 ;  /* 0x00006540ff137424 */ /* 0x000fe200078e00ff */
[----:B------:R-:W-:Y:S02]  /*90b0*/  UIMAD.WIDE UR6, UR41, 0x100, URZ ;  /* 0x00000100290678a5 */ /* 0x000fe4000f8e023f */
[----:B------:R-:W-:Y:S01]  /*90c0*/  USHF.R.S32.HI UR10, URZ, 0x1f, UR43 ;  /* 0x0000001f3f0a7899 */ /* 0x000fe2000801142b */
[----:B------:R-:W-:Y:S01]  /*90d0*/  ULDC.64 UR8, c[0x0][0x5d0] ;  /* 0x0001740000087ab9 */ /* 0x000fe20000000a00 */
[----:B------:R-:W-:Y:S02]  /*90e0*/  USHF.L.U32 UR41, UR41, 0x8, URZ ;  /* 0x0000000829297899 */ /* 0x000fe4000800063f */
[----:B------:R-:W-:Y:S02]  /*90f0*/  UIMAD UR4, UR10, UR8, URZ ;  /* 0x000000080a0472a4 */ /* 0x000fe4000f8e023f */
[----:B------:R-:W-:-:S02]  /*9100*/  UIADD3 UR39, UR44, UR39, URZ ;  /* 0x000000272c277290 */ /* 0x000fc4000fffe03f */
[----:B------:R-:W-:Y:S02]  /*9110*/  UIMAD UR4, UR43, UR9, UR4 ;  /* 0x000000092b0472a4 */ /* 0x000fe4000f8e0204 */
[----:B------:R-:W-:Y:S02]  /*9120*/  UISETP.GT.U32.AND UP1, UPT, UR39, 0x4, UPT ;  /* 0x000000042700788c */ /* 0x000fe4000bf24070 */
[----:B------:R-:W-:Y:S02]  /*9130*/  UISETP.GE.U32.AND UP2, UPT, UR44, 0x5, UPT ;  /* 0x000000052c00788c */ /* 0x000fe4000bf46070 */
[----:B------:R-:W-:Y:S01]  /*9140*/  UISETP.LT.U32.AND UP1, UPT, UR44, 0x5, UP1 ;  /* 0x000000052c00788c */ /* 0x000fe20008f21070 */
[--C-:B-1----:R-:W-:Y:S01]  /*9150*/  SHF.R.U32.HI R4, RZ, 0x7, R8.reuse ;  /* 0x00000007ff047819 */ /* 0x102fe20000011608 */
[----:B------:R-:W-:Y:S01]  /*9160*/  IMAD.SHL.U32 R18, R8, 0x2, RZ ;  /* 0x0000000208127824 */ /* 0x000fe200078e00ff */
[----:B------:R-:W-:Y:S02]  /*9170*/  SHF.R.U32.HI R5, RZ, 0x2, R8 ;  /* 0x00000002ff057819 */ /* 0x000fe40000011608 */
[----:B------:R-:W-:-:S02]  /*9180*/  LOP3.LUT R4, R4, 0x1, RZ, 0xc0, !PT ;  /* 0x0000000104047812 */ /* 0x000fc400078ec0ff */
[----:B------:R-:W-:Y:S02]  /*9190*/  LOP3.LUT R6, R8, 0x60, RZ, 0xc0, !PT ;  /* 0x0000006008067812 */ /* 0x000fe400078ec0ff */
[----:B------:R-:W-:Y:S01]  /*91a0*/  LOP3.LUT R5, R5, 0x7, RZ, 0xc0, !PT ;  /* 0x0000000705057812 */ /* 0x000fe200078ec0ff */
[----:B------:R-:W-:Y:S01]  /*91b0*/  IMAD.SHL.U32 R3, R4, 0x40, RZ ;  /* 0x0000004004037824 */ /* 0x000fe200078e00ff */
[----:B------:R-:W-:Y:S02]  /*91c0*/  LOP3.LUT R18, R18, 0x6, RZ, 0xc0, !PT ;  /* 0x0000000612127812 */ /* 0x000fe400078ec0ff */
[----:B------:R-:W-:Y:S02]  /*91d0*/  SHF.R.U32.HI R6, RZ, 0x1, R6 ;  /* 0x00000001ff067819 */ /* 0x000fe40000011606 */
[--C-:B------:R-:W-:Y:S02]  /*91e0*/  LOP3.LUT R3, R3, 0x40, R5.reuse, 0xe2, !PT ;  /* 0x0000004003037812 */ /* 0x100fe400078ee205 */
[----:B------:R-:W-:Y:S01]  /*91f0*/  PRMT R18, R18, R19, UR42 ;  /* 0x0000002a12127e16 */ /* 0x000fe20008000013 */
[----:B------:R-:W-:Y:S01]  /*9200*/  USHF.L.U32 UR42, UR42, 0x8, URZ ;  /* 0x000000082a2a7899 */ /* 0x000fe2000800063f */
[----:B0-----:R-:W-:Y:S01]  /*9210*/  IADD3 R0, RZ, -R6, -R5 ;  /* 0x80000006ff007210 */ /* 0x001fe20007ffe805 */
[----:B------:R-:W-:Y:S01]  /*9220*/  IMAD.MOV.U32 R5, RZ, RZ, -0x2 ;  /* 0xfffffffeff057424 */ /* 0x000fe200078e00ff */
[----:B------:R-:W-:Y:S01]  /*9230*/  LOP3.LUT R3, R3, UR6, R6, 0xfe, !PT ;  /* 0x0000000603037c12 */ /* 0x000fe2000f8efe06 */
[----:B------:R-:W-:Y:S01]  /*9240*/  IMAD.U32 R6, RZ, RZ, UR8 ;  /* 0x00000008ff067e24 */ /* 0x000fe2000f8e00ff */
[----:B------:R-:W-:Y:S01]  /*9250*/  SHF.R.S32.HI R19, RZ, 0x1f, R18 ;  /* 0x0000001fff137819 */ /* 0x000fe20000011412 */
[----:B------:R-:W-:Y:S01]  /*9260*/  ULDC UR8, c[0x0][0x284] ;  /* 0x0000a10000087ab9 */ /* 0x000fe20000000800 */
[----:B------:R-:W-:-:S02]  /*9270*/  IMAD R0, R4, -0x40, R0 ;  /* 0xffffffc004007824 */ /* 0x000fc400078e0200 */
[----:B------:R-:W-:Y:S02]  /*9280*/  IMAD.U32 R4, RZ, RZ, UR8 ;  /* 0x00000008ff047e24 */ /* 0x000fe4000f8e00ff */
[----:B------:R-:W-:-:S03]  /*9290*/  IMAD.WIDE.U32 R6, R6, UR43, R18 ;  /* 0x0000002b06067c25 */ /* 0x000fc6000f8e0012 */
[----:B------:R-:W-:Y:S01]  /*92a0*/  IADD3 R164, R4, -UR41, R0 ;  /* 0x8000002904a47c10 */ /* 0x000fe2000fffe000 */
[----:B------:R-:W-:Y:S01]  /*92b0*/  VIADD R7, R7, UR4 ;  /* 0x0000000407077c36 */ /* 0x000fe20008000000 */
[----:B------:R-:W-:Y:S01]  /*92c0*/  ULDC UR4, c[0x0][0x288] ;  /* 0x0000a20000047ab9 */ /* 0x000fe20000000800 */
[----:B------:R-:W-:Y:S01]  /*92d0*/  LOP3.LUT R0, R8, 0x3, RZ, 0xc0, !PT ;  /* 0x0000000308007812 */ /* 0x000fe200078ec0ff */
[----:B------:R-:W-:Y:S01]  /*92e0*/  UISETP.GE.AND UP0, UPT, UR42, UR4, UPT ;  /* 0x000000042a00728c */ /* 0x000fe2000bf06270 */
[----:B------:R0:W-:Y:S03]  /*92f0*/  STL [R1+0x200], R164 ;  /* 0x000200a401007387 */ /* 0x0001e60000100800 */
[----:B------:R-:W-:Y:S01]  /*9300*/  UISETP.GE.OR UP0, UPT, UR41, UR8, UP0 ;  /* 0x000000082900728c */ /* 0x000fe20008706670 */
[----:B------:R-:W-:Y:S01]  /*9310*/  IMAD R0, R0, R5, UR4 ;  /* 0x0000000400007e24 */ /* 0x000fe2000f8e0205 */
[----:B------:R-:W-:-:S02]  /*9320*/  UIMAD.WIDE.U32 UR4, UR39, -0x33333333, URZ ;  /* 0xcccccccd270478a5 */ /* 0x000fc4000f8e003f */
[----:B------:R-:W-:Y:S01]  /*9330*/  USEL UR8, URZ, 0x1, !UP1 ;  /* 0x000000013f087887 */ /* 0x000fe2000c800000 */
[----:B------:R-:W-:Y:S01]  /*9340*/  VIADD R0, R0, -UR42 ;  /* 0x8000002a00007c36 */ /* 0x000fe20008000000 */
[----:B------:R-:W-:Y:S01]  /*9350*/  PLOP3.LUT P0, PT, PT, PT, UP0, 0x80, 0x0 ;  /* 0x000000000000781c */ /* 0x000fe20003f0f008 */
[----:B------:R-:W-:Y:S02]  /*9360*/  USHF.R.U32.HI UR4, URZ, 0x2, UR5 ;  /* 0x000000023f047899 */ /* 0x000fe40008011605 */
[----:B------:R-:W-:Y:S02]  /*9370*/  ULOP3.LUT UR38, UR38, UR8, URZ, 0x3c, !UPT ;  /* 0x0000000826267292 */ /* 0x000fe4000f8e3c3f */
[----:B------:R-:W-:Y:S02]  /*9380*/  UIMAD UR39, UR4, -0x5, UR39 ;  /* 0xfffffffb042778a4 */ /* 0x000fe4000f8e0227 */
[----:B------:R-:W-:Y:S01]  /*9390*/  @UP2 ULOP3.LUT UR38, UR38, 0x1, UR4, 0x78, !UPT ;  /* 0x0000000126262892 */ /* 0x000fe2000f8e7804 */
[----:B------:R-:W-:-:S05]  /*93a0*/  UMOV UR41, 0xffffffff ;  /* 0xffffffff00297882 */ /* 0x000fca0000000000 */
[----:B0-----:R-:W-:Y:S06]  /*93b0*/  @P0 BRA `(.L_x_34) ;  /* 0x000000fc00ec0947 */ /* 0x001fec0003800000 */
[----:B------:R-:W-:Y:S01]  /*93c0*/  FSETP.NEU.AND P0, PT, R16, RZ, PT ;  /* 0x000000ff1000720b */ /* 0x000fe20003f0d000 */
[----:B------:R-:W-:Y:S01]  /*93d0*/  ULDC.64 UR8, c[0x0][0x5c8] ;  /* 0x0001720000087ab9 */ /* 0x000fe20000000a00 */
[----:B------:R-:W-:Y:S01]  /*93e0*/  ISETP.GT.AND P1, PT, R164, RZ, PT ;  /* 0x000000ffa400720c */ /* 0x000fe20003f24270 */
[----:B------:R-:W-:Y:S01]  /*93f0*/  UIMAD UR4, UR7, UR8, URZ ;  /* 0x00000008070472a4 */ /* 0x000fe2000f8e023f */
[----:B------:R-:W-:Y:S01]  /*9400*/  MOV R10, UR9 ;  /* 0x00000009000a7c02 */ /* 0x000fe20008000f00 */
[C---:B------:R-:W-:Y:S01]  /*9410*/  IMAD.WIDE.U32 R6, R3.reuse, UR8, R6 ;  /* 0x0000000803067c25 */ /* 0x040fe2000f8e0006 */
[----:B------:R-:W-:Y:S01]  /*9420*/  BSSY B0, `(.L_x_34) ;  /* 0x0000ff4000007945 */ /* 0x000fe20003800000 */
[----:B------:R-:W-:Y:S02]  /*9430*/  ISETP.GT.AND P2, PT, R0, RZ, P1 ;  /* 0x000000ff0000720c */ /* 0x000fe40000f44270 */
[----:B------:R-:W-:-:S04]  /*9440*/  IMAD R10, R3, R10, UR4 ;  /* 0x00000004030a7e24 */ /* 0x000fc8000f8e020a */
[----:B------:R-:W-:Y:S01]  /*9450*/  IMAD.IADD R10, R7, 0x1, R10 ;  /* 0x00000001070a7824 */ /* 0x000fe200078e020a */
[----:B------:R-:W-:Y:S06]  /*9460*/  @!P0 BRA `(.L_x_35) ;  /* 0x000000ac00448947 */ /* 0x000fec0003800000 */
[----:B------:R-:W0:Y:S01]  /*9470*/  LDC.64 R22, c[0x0][0x5b8] ;  /* 0x00016e00ff167b82 */ /* 0x000e220000000a00 */
[----:B------:R-:W2:Y:S01]  /*9480*/  LDL.LU R11, [R1] ;  /* 0x00000000010b7983 */ /* 0x000ea20000300800 */
[----:B------:R-:W-:-:S06]  /*9490*/  ULDC.64 UR4, c[0x0][0x5c0] ;  /* 0x0001700000047ab9 */ /* 0x000fcc0000000a00 */
[----:B------:R-:W1:Y:S08]  /*94a0*/  LDC.64 R14, c[0x0][0x5b0] ;  /* 0x00016c00ff0e7b82 */ /* 0x000e700000000a00 */
[----:B------:R-:W3:Y:S01]  /*94b0*/  LDC.64 R12, c[0x0][0x5a8] ;  /* 0x00016a00ff0c7b82 */ /* 0x000ee20000000a00 */
[C---:B0-----:R-:W-:Y:S02]  /*94c0*/  IMAD R159, R22.reuse, UR10, RZ ;  /* 0x0000000a169f7c24 */ /* 0x041fe4000f8e02ff */
[----:B------:R-:W-:-:S04]  /*94d0*/  IMAD.WIDE.U32 R154, R22, UR43, R18 ;  /* 0x0000002b169a7c25 */ /* 0x000fc8000f8e0012 */
[----:B------:R-:W-:Y:S02]  /*94e0*/  IMAD R159, R23, UR43, R159 ;  /* 0x0000002b179f7c24 */ /* 0x000fe4000f8e029f */
[----:B-1----:R-:W-:Y:S02]  /*94f0*/  IMAD R153, R14, UR7, RZ ;  /* 0x000000070e997c24 */ /* 0x002fe4000f8e02ff */
[----:B------:R-:W-:Y:S02]  /*9500*/  IMAD.IADD R21, R155, 0x1, R159 ;  /* 0x000000019b157824 */ /* 0x000fe400078e029f */
[----:B------:R-:W-:Y:S02]  /*9510*/  IMAD.MOV.U32 R20, RZ, RZ, R154 ;  /* 0x000000ffff147224 */ /* 0x000fe400078e009a */
[C---:B------:R-:W-:Y:S02]  /*9520*/  IMAD R153, R3.reuse, R15, R153 ;  /* 0x0000000f03997224 */ /* 0x040fe400078e0299 */
[----:B------:R-:W-:-:S04]  /*9530*/  IMAD.WIDE.U32 R4, R3, R14, R20 ;  /* 0x0000000e03047225 */ /* 0x000fc800078e0014 */
[----:B------:R-:W-:Y:S01]  /*9540*/  IMAD.IADD R5, R5, 0x1, R153 ;  /* 0x0000000105057824 */ /* 0x000fe200078e0299 */
[----:B---3--:R-:W-:-:S04]  /*9550*/  LEA R8, P0, R4, R12, 0x2 ;  /* 0x0000000c04087211 */ /* 0x008fc800078010ff */
[----:B------:R-:W-:-:S05]  /*9560*/  LEA.HI.X R9, R4, R13, R5, 0x2, P0 ;  /* 0x0000000d04097211 */ /* 0x000fca00000f1405 */
[----:B------:R-:W3:Y:S01]  /*9570*/  @P2 LDG.E.LTC128B R23, desc[UR36][R8.64] ;  /* 0x0000002408172981 */ /* 0x000ee2000c1e1920 */
[C---:B------:R-:W-:Y:S01]  /*9580*/  LEA R4, P0, R6.reuse, UR4, 0x2 ;  /* 0x0000000406047c11 */ /* 0x040fe2000f8010ff */
[----:B------:R-:W-:Y:S03]  /*9590*/  BSSY B1, `(.L_x_36) ;  /* 0x0000010000017945 */ /* 0x000fe60003800000 */
[----:B------:R-:W-:Y:S02]  /*95a0*/  LEA.HI.X R5, R6, UR5, R10, 0x2, P0 ;  /* 0x0000000506057c11 */ /* 0x000fe400080f140a */
[----:B---3--:R-:W-:-:S05]  /*95b0*/  LOP3.LUT R7, R23, 0xffffe000, RZ, 0xc0, !PT ;  /* 0xffffe00017077812 */ /* 0x008fca00078ec0ff */
[----:B------:R-:W-:-:S04]  /*95c0*/  FMUL R7, R7, R16 ;  /* 0x0000001007077220 */ /* 0x000fc80000400000 */
[----:B--2---:R-:W-:-:S05]  /*95d0*/  FFMA R7, R11, R2, R7 ;  /* 0x000000020b077223 */ /* 0x004fca0000000007 */
[----:B------:R-:W-:-:S05]  /*95e0*/  F2FP.TF32.F32.PACK_B R7, R7 ;  /* 0x00000007ff07723e */ /* 0x000fca00024050ff */
[----:B------:R0:W-:Y:S02]  /*95f0*/  @P2 STG.E desc[UR36][R4.64], R7 ;  /* 0x0000000704002986 */ /* 0x0001e4000c101924 */
[----:B0-----:R-:W-:-:S04]  /*9600*/  IMAD.WIDE.U32 R6, R3, R14, R18 ;  /* 0x0000000e03067225 */ /* 0x001fc800078e0012 */
[----:B------:R-:W-:Y:S02]  /*9610*/  IMAD.IADD R7, R153, 0x1, R7 ;  /* 0x0000000199077824 */ /* 0x000fe400078e0207 */
[----:B------:R-:W-:-:S04]  /*9620*/  IMAD.WIDE.U32 R6, R22, UR43, R6 ;  /* 0x0000002b16067c25 */ /* 0x000fc8000f8e0006 */
[----:B------:R-:W-:Y:S01]  /*9630*/  IMAD.IADD R7, R159, 0x1, R7 ;  /* 0x000000019f077824 */ /* 0x000fe200078e0207 */
[----:B------:R-:W-:-:S04]  /*9640*/  LEA R10, P0, R6, R12, 0x2 ;  /* 0x0000000c060a7211 */ /* 0x000fc800078010ff */
[----:B------:R-:W-:Y:S02]  /*9650*/  LEA.HI.X R11, R6, R13, R7, 0x2, P0 ;  /* 0x0000000d060b7211 */ /* 0x000fe400000f1407 */
[----:B------:R-:W-:-:S13]  /*9660*/  ISETP.GT.AND P0, PT, R0, 0x1, P1 ;  /* 0x000000010000780c */ /* 0x000fda0000f04270 */
[----:B------:R-:W-:Y:S05]  /*9670*/  @!P0 BRA `(.L_x_37) ;  /* 0x0000000000048947 */ /* 0x000fea0003800000 */
[----:B------:R0:W5:Y:S02]  /*9680*/  LDG.E.LTC128B R23, desc[UR36][R10.64+0x4] ;  /* 0x000004240a177981 */ /* 0x000164000c1e1920 */
.L_x_37:
[----:B------:R-:W-:Y:S05]  /*9690*/  BSYNC B1 ;  /* 0x0000000000017941 */ /* 0x000fea0003800000 */
.L_x_36:
[----:B------:R-:W2:Y:S01]  /*96a0*/  LDL.LU R7, [R1+0x4] ;  /* 0x0000040001077983 */ /* 0x000ea20000300800 */
[----:B-----5:R-:W-:Y:S01]  /*96b0*/  LOP3.LUT R6, R23, 0xffffe000, RZ, 0xc0, !PT ;  /* 0xffffe00017067812 */ /* 0x020fe200078ec0ff */
[C---:B------:R-:W-:Y:S01]  /*96c0*/  IMAD.SHL.U32 R156, R14.reuse, 0x8, RZ ;  /* 0x000000080e9c7824 */ /* 0x040fe200078e00ff */
[----:B------:R-:W-:Y:S01]  /*96d0*/  SHF.L.U64.HI R157, R14, 0x3, R15 ;  /* 0x000000030e9d7819 */ /* 0x000fe2000001020f */
[----:B------:R-:W3:Y:S02]  /*96e0*/  LDL.LU R158, [R1+0x8] ;  /* 0x00000800019e7983 */ /* 0x000ee40000300800 */
[----:B------:R-:W-:-:S04]  /*96f0*/  FMUL R6, R6, R16 ;  /* 0x0000001006067220 */ /* 0x000fc80000400000 */
[----:B--2---:R-:W-:-:S05]  /*9700*/  FFMA R6, R7, R2, R6 ;  /* 0x0000000207067223 */ /* 0x004fca0000000006 */
[----:B------:R-:W-:-:S05]  /*9710*/  F2FP.TF32.F32.PACK_B R6, R6 ;  /* 0x00000006ff06723e */ /* 0x000fca00024050ff */
[----:B------:R1:W-:Y:S01]  /*9720*/  @P0 STG.E desc[UR36][R4.64+0x4], R6 ;  /* 0x0000040604000986 */ /* 0x0003e2000c101924 */
[----:B------:R-:W-:-:S04]  /*9730*/  ISETP.GT.AND P0, PT, R164, 0x8, PT ;  /* 0x00000008a400780c */ /* 0x000fc80003f04270 */
[----:B------:R-:W-:Y:S01]  /*9740*/  ISETP.GT.AND P2, PT, R0, RZ, P0 ;  /* 0x000000ff0000720c */ /* 0x000fe20000744270 */
[----:B-1----:R-:W-:-:S04]  /*9750*/  IMAD.WIDE.U32 R6, R3, R14, R156 ;  /* 0x0000000e03067225 */ /* 0x002fc800078e009c */
[----:B------:R-:W-:Y:S01]  /*9760*/  IMAD.IADD R153, R153, 0x1, R7 ;  /* 0x0000000199997824 */ /* 0x000fe200078e0207 */
[----:B------:R-:W-:-:S05]  /*9770*/  IADD3 R7, P3, R154, R6, RZ ;  /* 0x000000069a077210 */ /* 0x000fca0007f7e0ff */
[----:B------:R-:W-:Y:S01]  /*9780*/  IMAD.X R9, R153, 0x1, R21, P3 ;  /* 0x0000000199097824 */ /* 0x000fe200018e0615 */
[----:B------:R-:W-:-:S04]  /*9790*/  LEA R8, P3, R7, R12, 0x2 ;  /* 0x0000000c07087211 */ /* 0x000fc800078610ff */
[----:B------:R-:W-:-:S05]  /*97a0*/  LEA.HI.X R9, R7, R13, R9, 0x2, P3 ;  /* 0x0000000d07097211 */ /* 0x000fca00018f1409 */
[----:B------:R1:W2:Y:S01]  /*97b0*/  @P2 LDG.E.LTC128B R23, desc[UR36][R8.64] ;  /* 0x0000002408172981 */ /* 0x0002a2000c1e1920 */
[----:B------:R-:W-:Y:S01]  /*97c0*/  IADD3 R6, P3, R18, R6, RZ ;  /* 0x0000000612067210 */ /* 0x000fe20007f7e0ff */
[----:B------:R-:W-:Y:S01]  /*97d0*/  IMAD.U32 R161, RZ, RZ, UR8 ;  /* 0x00000008ffa17e24 */ /* 0x000fe2000f8e00ff */
[----:B------:R-:W-:Y:S01]  /*97e0*/  ISETP.GT.AND P4, PT, R0, 0x1, P0 ;  /* 0x000000010000780c */ /* 0x000fe20000784270 */
[----:B------:R-:W-:Y:S01]  /*97f0*/  IMAD.U32 R160, RZ, RZ, UR9 ;  /* 0x00000009ffa07e24 */ /* 0x000fe2000f8e00ff */
[----:B------:R-:W-:Y:S01]  /*9800*/  BSSY B1, `(.L_x_38) ;  /* 0x0000012000017945 */ /* 0x000fe20003800000 */
[----:B------:R-:W-:Y:S01]  /*9810*/  IMAD.X R7, R19, 0x1, R153, P3 ;  /* 0x0000000113077824 */ /* 0x000fe200018e0699 */
[----:B------:R-:W-:Y:S01]  /*9820*/  SHF.L.U32 R161, R161, 0x5, RZ ;  /* 0x00000005a1a17819 */ /* 0x000fe200000006ff */
[----:B------:R-:W-:-:S04]  /*9830*/  IMAD.WIDE.U32 R6, R22, UR43, R6 ;  /* 0x0000002b16067c25 */ /* 0x000fc8000f8e0006 */
[----:B------:R-:W-:Y:S01]  /*9840*/  IMAD.IADD R7, R159, 0x1, R7 ;  /* 0x000000019f077824 */ /* 0x000fe200078e0207 */
[----:B-1----:R-:W-:-:S04]  /*9850*/  LEA R8, P3, R6, R12, 0x2 ;  /* 0x0000000c06087211 */ /* 0x002fc800078610ff */
[----:B------:R-:W-:Y:S01]  /*9860*/  LEA.HI.X R9, R6, R13, R7, 0x2, P3 ;  /* 0x0000000d06097211 */ /* 0x000fe200018f1407 */
[----:B------:R-:W-:-:S05]  /*9870*/  IMAD.U32 R6, RZ, RZ, UR8 ;  /* 0x00000008ff067e24 */ /* 0x000fca000f8e00ff */
[----:B------:R-:W-:Y:S02]  /*9880*/  SHF.L.U64.HI R160, R6, 0x5, R160 ;  /* 0x0000000506a07819 */ /* 0x000fe400000102a0 */
[----:B------:R-:W-:-:S05]  /*9890*/  IADD3 R6, P3, R161, R4, RZ ;  /* 0x00000004a1067210 */ /* 0x000fca0007f7e0ff */
[----:B------:R-:W-:Y:S01]  /*98a0*/  IMAD.X R7, R160, 0x1, R5, P3 ;  /* 0x00000001a0077824 */ /* 0x000fe200018e0605 */
[----:B--2---:R-:W-:-:S05]  /*98b0*/  LOP3.LUT R153, R23, 0xffffe000, RZ, 0xc0, !PT ;  /* 0xffffe00017997812 */ /* 0x004fca00078ec0ff */
[----:B------:R-:W-:-:S04]  /*98c0*/  FMUL R153, R153, R16 ;  /* 0x0000001099997220 */ /* 0x000fc80000400000 */
[----:B---3--:R-:W-:-:S05]  /*98d0*/  FFMA R153, R158, R2, R153 ;  /* 0x000000029e997223 */ /* 0x008fca0000000099 */
[----:B------:R-:W-:-:S05]  /*98e0*/  F2FP.TF32.F32.PACK_B R153, R153 ;  /* 0x00000099ff99723e */ /* 0x000fca00024050ff */
[----:B------:R1:W-:Y:S01]  /*98f0*/  @P2 STG.E desc[UR36][R6.64], R153 ;  /* 0x0000009906002986 */ /* 0x0003e2000c101924 */
[----:B------:R-:W-:Y:S05]  /*9900*/  @!P4 BRA `(.L_x_39) ;  /* 0x000000000004c947 */ /* 0x000fea0003800000 */
[----:B------:R2:W5:Y:S02]  /*9910*/  LDG.E.LTC128B R23, desc[UR36][R8.64+0x4] ;  /* 0x0000042408177981 */ /* 0x000564000c1e1920 */
.L_x_39:
[----:B------:R-:W-:Y:S05]  /*9920*/  BSYNC B1 ;  /* 0x0000000000017941 */ /* 0x000fea0003800000 */
.L_x_38:
[----:B------:R-:W3:Y:S01]  /*9930*/  LDL.LU R158, [R1+0xc] ;  /* 0x00000c00019e7983 */ /* 0x000ee20000300800 */
[----:B-1---5:R-:W-:Y:S01]  /*9940*/  LOP3.LUT R153, R23, 0xffffe000, RZ, 0xc0, !PT ;  /* 0xffffe00017997812 */ /* 0x022fe200078ec0ff */
[----:B------:R-:W-:Y:S01]  /*9950*/  BSSY B1, `(.L_x_40) ;  /* 0x0000009000017945 */ /* 0x000fe20003800000 */
[----:B------:R-:W-:-:S03]  /*9960*/  ISETP.GT.AND P2, PT, R0, 0x8, P1 ;  /* 0x000000080000780c */ /* 0x000fc60000f44270 */
[----:B------:R-:W-:-:S04]  /*9970*/  FMUL R153, R153, R16 ;  /* 0x0000001099997220 */ /* 0x000fc80000400000 */
[----:B---3--:R-:W-:-:S05]  /*9980*/  FFMA R153, R158, R2, R153 ;  /* 0x000000029e997223 */ /* 0x008fca0000000099 */
[----:B------:R-:W-:-:S05]  /*9990*/  F2FP.TF32.F32.PACK_B R153, R153 ;  /* 0x00000099ff99723e */ /* 0x000fca00024050ff */
[----:B------:R1:W-:Y:S02]  /*99a0*/  @P4 STG.E desc[UR36][R6.64+0x4], R153 ;  /* 0x0000049906004986 */ /* 0x0003e4000c101924 */
[----:B-1----:R-:W-:Y:S01]  /*99b0*/  IMAD.MOV.U32 R153, RZ, RZ, R23 ;  /* 0x000000ffff997224 */ /* 0x002fe200078e0017 */
[----:B------:R-:W-:Y:S06]  /*99c0*/  @!P2 BRA `(.L_x_41) ;  /* 0x000000000004a947 */ /* 0x000fec0003800000 */
[----:B------:R1:W5:Y:S02]  /*99d0*/  LDG.E.LTC128B R153, desc[UR36][R10.64+0x20] ;  /* 0x000020240a997981 */ /* 0x000364000c1e1920 */
.L_x_41:
[----:B------:R-:W-:Y:S05]  /*99e0*/  BSYNC B1 ;  /* 0x0000000000017941 */ /* 0x000fea0003800000 */
.L_x_40:
[----:B------:R-:W3:Y:S01]  /*99f0*/  LDL.LU R158, [R1+0x10] ;  /* 0x00001000019e7983 */ /* 0x000ee20000300800 */
[----:B-----5:R-:W-:Y:S01]  /*9a00*/  LOP3.LUT R23, R153, 0xffffe000, RZ, 0xc0, !PT ;  /* 0xffffe00099177812 */ /* 0x020fe200078ec0ff */
[----:B------:R-:W-:Y:S01]  /*9a10*/  BSSY B1, `(.L_x_42) ;  /* 0x0000008000017945 */ /* 0x000fe20003800000 */
[----:B------:R-:W-:-:S03]  /*9a20*/  ISETP.GT.AND P3, PT, R0, 0x9, P1 ;  /* 0x000000090000780c */ /* 0x000fc60000f64270 */
[----:B------:R-:W-:-:S04]  /*9a30*/  FMUL R23, R23, R16 ;  /* 0x0000001017177220 */ /* 0x000fc80000400000 */
[----:B---3--:R-:W-:-:S05]  /*9a40*/  FFMA R23, R158, R2, R23 ;  /* 0x000000029e177223 */ /* 0x008fca0000000017 */
[----:B------:R-:W-:-:S05]  /*9a50*/  F2FP.TF32.F32.PACK_B R23, R23 ;  /* 0x00000017ff17723e */ /* 0x000fca00024050ff */
[----:B------:R3:W-:Y:S01]  /*9a60*/  @P2 STG.E desc[UR36][R4.64+0x20], R23 ;  /* 0x0000201704002986 */ /* 0x0007e2000c101924 */
[----:B------:R-:W-:Y:S05]  /*9a70*/  @!P3 BRA `(.L_x_43) ;  /* 0x000000000004b947 */ /* 0x000fea0003800000 */
[----:B------:R4:W5:Y:S02]  /*9a80*/  LDG.E.LTC128B R153, desc[UR36][R10.64+0x24] ;  /* 0x000024240a997981 */ /* 0x000964000c1e1920 */
.L_x_43:
[----:B------:R-:W-:Y:S05]  /*9a90*/  BSYNC B1 ;  /* 0x0000000000017941 */ /* 0x000fea0003800000 */
.L_x_42:
[----:B------:R-:W2:Y:S01]  /*9aa0*/  LDL.LU R158, [R1+0x14] ;  /* 0x00001400019e7983 */ /* 0x000ea20000300800 */
[----:B---3-5:R-:W-:Y:S01]  /*9ab0*/  LOP3.LUT R23, R153, 0xffffe000, RZ, 0xc0, !PT ;  /* 0xffffe00099177812 */ /* 0x028fe200078ec0ff */
[----:B------:R-:W-:Y:S01]  /*9ac0*/  BSSY B1, `(.L_x_44) ;  /* 0x0000008000017945 */ /* 0x000fe20003800000 */
[----:B------:R-:W-:-:S03]  /*9ad0*/  ISETP.GT.AND P2, PT, R0, 0x8, P0 ;  /* 0x000000080000780c */ /* 0x000fc60000744270 */
[----:B------:R-:W-:-:S04]  /*9ae0*/  FMUL R23, R23, R16 ;  /* 0x0000001017177220 */ /* 0x000fc80000400000 */
[----:B--2---:R-:W-:-:S05]  /*9af0*/  FFMA R23, R158, R2, R23 ;  /* 0x000000029e177223 */ /* 0x004fca0000000017 */
[----:B------:R-:W-:-:S05]  /*9b00*/  F2FP.TF32.F32.PACK_B R23, R23 ;  /* 0x00000017ff17723e */ /* 0x000fca00024050ff */
[----:B------:R2:W-:Y:S01]  /*9b10*/  @P3 STG.E desc[UR36][R4.64+0x24], R23 ;  /* 0x0000241704003986 */ /* 0x0005e2000c101924 */
[----:B------:R-:W-:Y:S05]  /*9b20*/  @!P2 BRA `(.L_x_45) ;  /* 0x000000000004a947 */ /* 0x000fea0003800000 */
[----:B------:R3:W5:Y:S02]  /*9b30*/  LDG.E.LTC128B R153, desc[UR36][R8.64+0x20] ;  /* 0x0000202408997981 */ /* 0x000764000c1e1920 */
.L_x_45:
[----:B------:R-:W-:Y:S05]  /*9b40*/  BSYNC B1 ;  /* 0x0000000000017941 */ /* 0x000fea0003800000 */
.L_x_44:
[----:B------:R-:W4:Y:S01]  /*9b50*/  LDL.LU R158, [R1+0x18] ;  /* 0x00001800019e7983 */ /* 0x000f220000300800 */
[----:B--2--5:R-:W-:Y:S01]  /*9b60*/  LOP3.LUT R23, R153, 0xffffe000, RZ, 0xc0, !PT ;  /* 0xffffe00099177812 */ /* 0x024fe200078ec0ff */
[----:B------:R-:W-:Y:S01]  /*9b70*/  BSSY B1, `(.L_x_46) ;  /* 0x0000008000017945 */ /* 0x000fe20003800000 */
[----:B------:R-:W-:-:S03]  /*9b80*/  ISETP.GT.AND P3, PT, R0, 0x9, P0 ;  /* 0x000000090000780c */ /* 0x000fc60000764270 */
[----:B------:R-:W-:-:S04]  /*9b90*/  FMUL R23, R23, R16 ;  /* 0x0000001017177220 */ /* 0x000fc80000400000 */
[----:B----4-:R-:W-:-:S05]  /*9ba0*/  FFMA R23, R158, R2, R23 ;  /* 0x000000029e177223 */ /* 0x010fca0000000017 */
[----:B------:R-:W-:-:S05]  /*9bb0*/  F2FP.TF32.F32.PACK_B R23, R23 ;  /* 0x00000017ff17723e */ /* 0x000fca00024050ff */
[----:B------:R2:W-:Y:S01]  /*9bc0*/  @P2 STG.E desc[UR36][R6.64+0x20], R23 ;  /* 0x0000201706002986 */ /* 0x0005e2000c101924 */
[----:B------:R-:W-:Y:S05]  /*9bd0*/  @!P3 BRA `(.L_x_47) ;  /* 0x000000000004b947 */ /* 0x000fea0003800000 */
[----:B------:R4:W5:Y:S02]  /*9be0*/  LDG.E.LTC128B R153, desc[UR36][R8.64+0x24] ;  /* 0x0000242408997981 */ /* 0x000964000c1e1920 */
.L_x_47:
[----:B------:R-:W-:Y:S05]  /*9bf0*/  BSYNC B1 ;  /* 0x0000000000017941 */ /* 0x000fea0003800000 */
.L_x_46:
[----:B------:R-:W3:Y:S01]  /*9c00*/  LDL.LU R158, [R1+0x1c] ;  /* 0x00001c00019e7983 */ /* 0x000ee20000300800 */
[----:B--2--5:R-:W-:Y:S01]  /*9c10*/  LOP3.LUT R23, R153, 0xffffe000, RZ, 0xc0, !PT ;  /* 0xffffe00099177812 */ /* 0x024fe200078ec0ff */
        /* <DEDUP_REMOVED lines=8> */
.L_x_49:
[----:B------:R-:W-:Y:S05]  /*9ca0*/  BSYNC B1 ;  /* 0x0000000000017941 */ /* 0x000fea0003800000 */
.L_x_48:
        /* <DEDUP_REMOVED lines=10> */
.L_x_51:
[----:B------:R-:W-:Y:S05]  /*9d50*/  BSYNC B1 ;  /* 0x0000000000017941 */ /* 0x000fea0003800000 */
.L_x_50:
        /* <DEDUP_REMOVED lines=10> */
.L_x_53:
[----:B------:R-:W-:Y:S05]  /*9e00*/  BSYNC B1 ;  /* 0x0000000000017941 */ /* 0x000fea0003800000 */
.L_x_52:
        /* <DEDUP_REMOVED lines=10> */
.L_x_55:
[----:B------:R-:W-:Y:S05]  /*9eb0*/  BSYNC B1 ;  /* 0x0000000000017941 */ /* 0x000fea0003800000 */
.L_x_54:
        /* <DEDUP_REMOVED lines=10> */
.L_x_57:
[----:B------:R-:W-:Y:S05]  /*9f60*/  BSYNC B1 ;  /* 0x0000000000017941 */ /* 0x000fea0003800000 */
.L_x_56:
        /* <DEDUP_REMOVED lines=10> */
.L_x_59:
[----:B------:R-:W-:Y:S05]  /*a010*/  BSYNC B1 ;  /* 0x0000000000017941 */ /* 0x000fea0003800000 */
.L_x_58:
        /* <DEDUP_REMOVED lines=10> */
.L_x_61:
[----:B------:R-:W-:Y:S05]  /*a0c0*/  BSYNC B1 ;  /* 0x0000000000017941 */ /* 0x000fea0003800000 */
.L_x_60:
        /* <DEDUP_REMOVED lines=10> */
.L_x_63:
[----:B------:R-:W-:Y:S05]  /*a170*/  BSYNC B1 ;  /* 0x0000000000017941 */ /* 0x000fea0003800000 */
.L_x_62:
        /* <DEDUP_REMOVED lines=10> */
.L_x_65:
[----:B------:R-:W-:Y:S05]  /*a220*/  BSYNC B1 ;  /* 0x0000000000017941 */ /* 0x000fea0003800000 */
.L_x_64:
        /* <DEDUP_REMOVED lines=10> */
.L_x_67:
[----:B------:R-:W-:Y:S05]  /*a2d0*/  BSYNC B1 ;  /* 0x0000000000017941 */ /* 0x000fea0003800000 */
.L_x_66:
        /* <DEDUP_REMOVED lines=10> */
.L_x_69:
[----:B------:R-:W-:Y:S05]  /*a380*/  BSYNC B1 ;  /* 0x0000000000017941 */ /* 0x000fea0003800000 */
.L_x_68:
        /* <DEDUP_REMOVED lines=10> */
.L_x_71:
[----:B------:R-:W-:Y:S05]  /*a430*/  BSYNC B1 ;  /* 0x0000000000017941 */ /* 0x000fea0003800000 */
.L_x_70:
        /* <DEDUP_REMOVED lines=10> */
.L_x_73:
[----:B------:R-:W-:Y:S05]  /*a4e0*/  BSYNC B1 ;  /* 0x0000000000017941 */ /* 0x000fea0003800000 */
.L_x_72:
        /* <DEDUP_REMOVED lines=10> */
.L_x_75:
[----:B------:R-:W-:Y:S05]  /*a590*/  BSYNC B1 ;  /* 0x0000000000017941 */ /* 0x000fea0003800000 */
.L_x_74:
        /* <DEDUP_REMOVED lines=10> */
.L_x_77:
[----:B------:R-:W-:Y:S05]  /*a640*/  BSYNC B1 ;  /* 0x0000000000017941 */ /* 0x000fea0003800000 */
.L_x_76:
        /* <DEDUP_REMOVED lines=10> */
.L_x_79:
[----:B------:R-:W-:Y:S05]  /*a6f0*/  BSYNC B1 ;  /* 0x0000000000017941 */ /* 0x000fea0003800000 */
.L_x_78:
        /* <DEDUP_REMOVED lines=10> */
.L_x_81:
[----:B------:R-:W-:Y:S05]  /*a7a0*/  BSYNC B1 ;  /* 0x0000000000017941 */ /* 0x000fea0003800000 */
.L_x_80:
        /* <DEDUP_REMOVED lines=10> */
.L_x_83:
[----:B------:R-:W-:Y:S05]  /*a850*/  BSYNC B1 ;  /* 0x0000000000017941 */ /* 0x000fea0003800000 */
.L_x_82:
        /* <DEDUP_REMOVED lines=10> */
.L_x_85:
[----:B------:R-:W-:Y:S05]  /*a900*/  BSYNC B1 ;  /* 0x0000000000017941 */ /* 0x000fea0003800000 */
.L_x_84:
        /* <DEDUP_REMOVED lines=10> */
.L_x_87:
[----:B------:R-:W-:Y:S05]  /*a9b0*/  BSYNC B1 ;  /* 0x0000000000017941 */ /* 0x000fea0003800000 */
.L_x_86:
        /* <DEDUP_REMOVED lines=10> */
.L_x_89:
[----:B------:R-:W-:Y:S05]  /*aa60*/  BSYNC B1 ;  /* 0x0000000000017941 */ /* 0x000fea0003800000 */
.L_x_88:
        /* <DEDUP_REMOVED lines=10> */
.L_x_91:
[----:B------:R-:W-:Y:S05]  /*ab10*/  BSYNC B1 ;  /* 0x0000000000017941 */ /* 0x000fea0003800000 */
.L_x_90:
        /* <DEDUP_REMOVED lines=10> */
.L_x_93:
[----:B------:R-:W-:Y:S05]  /*abc0*/  BSYNC B1 ;  /* 0x0000000000017941 */ /* 0x000fea0003800000 */
.L_x_92:
        /* <DEDUP_REMOVED lines=10> */
.L_x_95:
[----:B------:R-:W-:Y:S05]  /*ac70*/  BSYNC B1 ;  /* 0x0000000000017941 */ /* 0x000fea0003800000 */
.L_x_94:
        /* <DEDUP_REMOVED lines=10> */
.L_x_97:
[----:B------:R-:W-:Y:S05]  /*ad20*/  BSYNC B1 ;  /* 0x0000000000017941 */ /* 0x000fea0003800000 */
.L_x_96:
        /* <DEDUP_REMOVED lines=10> */
.L_x_99:
[----:B------:R-:W-:Y:S05]  /*add0*/  BSYNC B1 ;  /* 0x0000000000017941 */ /* 0x000fea0003800000 */
.L_x_98:
        /* <DEDUP_REMOVED lines=10> */
.L_x_101:
[----:B------:R-:W-:Y:S05]  /*ae80*/  BSYNC B1 ;  /* 0x0000000000017941 */ /* 0x000fea0003800000 */
.L_x_100:
        /* <DEDUP_REMOVED lines=10> */
.L_x_103:
[----:B------:R-:W-:Y:S05]  /*af30*/  BSYNC B1 ;  /* 0x0000000000017941 */ /* 0x000fea0003800000 */
.L_x_102:
        /* <DEDUP_REMOVED lines=10> */
.L_x_105:
[----:B------:R-:W-:Y:S05]  /*afe0*/  BSYNC B1 ;  /* 0x0000000000017941 */ /* 0x000fea0003800000 */
.L_x_104:
        /* <DEDUP_REMOVED lines=10> */
.L_x_107:
[----:B------:R-:W-:Y:S05]  /*b090*/  BSYNC B1 ;  /* 0x0000000000017941 */ /* 0x000fea0003800000 */
.L_x_106:
        /* <DEDUP_REMOVED lines=10> */
.L_x_109:
[----:B------:R-:W-:Y:S05]  /*b140*/  BSYNC B1 ;  /* 0x0000000000017941 */ /* 0x000fea0003800000 */
.L_x_108:
        /* <DEDUP_REMOVED lines=10> */
.L_x_111:
[----:B------:R-:W-:Y:S05]  /*b1f0*/  BSYNC B1 ;  /* 0x0000000000017941 */ /* 0x000fea0003800000 */
.L_x_110:
        /* <DEDUP_REMOVED lines=10> */
.L_x_113:
[----:B------:R-:W-:Y:S05]  /*b2a0*/  BSYNC B1 ;  /* 0x0000000000017941 */ /* 0x000fea0003800000 */
.L_x_112:
        /* <DEDUP_REMOVED lines=10> */
.L_x_115:
[----:B------:R-:W-:Y:S05]  /*b350*/  BSYNC B1 ;  /* 0x0000000000017941 */ /* 0x000fea0003800000 */
.L_x_114:
        /* <DEDUP_REMOVED lines=10> */
.L_x_117:
[----:B------:R-:W-:Y:S05]  /*b400*/  BSYNC B1 ;  /* 0x0000000000017941 */ /* 0x000fea0003800000 */
.L_x_116:
        /* <DEDUP_REMOVED lines=10> */
.L_x_119:
[----:B------:R-:W-:Y:S05]  /*b4b0*/  BSYNC B1 ;  /* 0x0000000000017941 */ /* 0x000fea0003800000 */
.L_x_118:
        /* <DEDUP_REMOVED lines=10> */
.L_x_121:
[----:B------:R-:W-:Y:S05]  /*b560*/  BSYNC B1 ;  /* 0x0000000000017941 */ /* 0x000fea0003800000 */
.L_x_120:
        /* <DEDUP_REMOVED lines=10> */
.L_x_123:
[----:B------:R-:W-:Y:S05]  /*b610*/  BSYNC B1 ;  /* 0x0000000000017941 */ /* 0x000fea0003800000 */
.L_x_122:
        /* <DEDUP_REMOVED lines=10> */
.L_x_125:
[----:B------:R-:W-:Y:S05]  /*b6c0*/  BSYNC B1 ;  /* 0x0000000000017941 */ /* 0x000fea0003800000 */
.L_x_124:
        /* <DEDUP_REMOVED lines=10> */
.L_x_127:
[----:B------:R-:W-:Y:S05]  /*b770*/  BSYNC B1 ;  /* 0x0000000000017941 */ /* 0x000fea0003800000 */
.L_x_126:
        /* <DEDUP_REMOVED lines=10> */
.L_x_129:
[----:B------:R-:W-:Y:S05]  /*b820*/  BSYNC B1 ;  /* 0x0000000000017941 */ /* 0x000fea0003800000 */
.L_x_128:
[----:B--2---:R-:W2:Y:S01]  /*b830*/  LDL.LU R23, [R1+0xc0] ;  /* 0x0000c00001177983 */ /* 0x004ea20000300800 */
[----:B-----5:R-:W-:Y:S01]  /*b840*/  LOP3.LUT R158, R153, 0xffffe000, RZ, 0xc0, !PT ;  /* 0xffffe000999e7812 */ /* 0x020fe200078ec0ff */
[----:B------:R-:W-:Y:S01]  /*b850*/  BSSY B1, `(.L_x_130) ;  /* 0x0000009000017945 */ /* 0x000fe20003800000 */
[----:B------:R-:W-:-:S03]  /*b860*/  ISETP.GT.AND P3, PT, R0, 0x61, P1 ;  /* 0x000000610000780c */ /* 0x000fc60000f64270 */
[----:B------:R-:W-:-:S04]  /*b870*/  FMUL R158, R158, R16 ;  /* 0x000000109e9e7220 */ /* 0x000fc80000400000 */
[----:B--2---:R-:W-:Y:S01]  /*b880*/  FFMA R158, R23, R2, R158 ;  /* 0x00000002179e7223 */ /* 0x004fe2000000009e */
[----:B------:R-:W-:-:S04]  /*b890*/  IMAD.MOV.U32 R23, RZ, RZ, R153 ;  /* 0x000000ffff177224 */ /* 0x000fc800078e0099 */
[----:B------:R-:W-:-:S05]  /*b8a0*/  F2FP.TF32.F32.PACK_B R158, R158 ;  /* 0x0000009eff9e723e */ /* 0x000fca00024050ff */
[----:B------:R2:W-:Y:S01]  /*b8b0*/  @P2 STG.E desc[UR36][R4.64+0x180], R158 ;  /* 0x0001809e04002986 */ /* 0x0005e2000c101924 */
[----:B------:R-:W-:Y:S05]  /*b8c0*/  @!P3 BRA `(.L_x_131) ;  /* 0x000000000004b947 */ /* 0x000fea0003800000 */
[----:B------:R0:W5:Y:S02]  /*b8d0*/  LDG.E.LTC128B R23, desc[UR36][R10.64+0x184] ;  /* 0x000184240a177981 */ /* 0x000164000c1e1920 */
.L_x_131:
[----:B------:R-:W-:Y:S05]  /*b8e0*/  BSYNC B1 ;  /* 0x0000000000017941 */ /* 0x000fea0003800000 */
.L_x_130:
[----:B--2---:R-:W2:Y:S01]  /*b8f0*/  LDL.LU R158, [R1+0xc4] ;  /* 0x0000c400019e7983 */ /* 0x004ea20000300800 */
[----:B-----5:R-:W-:Y:S01]  /*b900*/  LOP3.LUT R153, R23, 0xffffe000, RZ, 0xc0, !PT ;  /* 0xffffe00017997812 */ /* 0x020fe200078ec0ff */
        /* <DEDUP_REMOVED lines=8> */
.L_x_133:
[----:B------:R-:W-:Y:S05]  /*b990*/  BSYNC B1 ;  /* 0x0000000000017941 */ /* 0x000fea0003800000 */
.L_x_132:
        /* <DEDUP_REMOVED lines=10> */
.L_x_135:
[----:B------:R-:W-:Y:S05]  /*ba40*/  BSYNC B1 ;  /* 0x0000000000017941 */ /* 0x000fea0003800000 */
.L_x_134:
        /* <DEDUP_REMOVED lines=10> */
.L_x_137:
[----:B------:R-:W-:Y:S05]  /*baf0*/  BSYNC B1 ;  /* 0x0000000000017941 */ /* 0x000fea0003800000 */
.L_x_136:
        /* <DEDUP_REMOVED lines=10> */
.L_x_139:
[----:B------:R-:W-:Y:S05]  /*bba0*/  BSYNC B1 ;  /* 0x0000000000017941 */ /* 0x000fea0003800000 */
.L_x_138:
        /* <DEDUP_REMOVED lines=10> */
.L_x_141:
[----:B------:R-:W-:Y:S05]  /*bc50*/  BSYNC B1 ;  /* 0x0000000000017941 */ /* 0x000fea0003800000 */
.L_x_140:
        /* <DEDUP_REMOVED lines=10> */
.L_x_143:
[----:B------:R-:W-:Y:S05]  /*bd00*/  BSYNC B1 ;  /* 0x0000000000017941 */ /* 0x000fea0003800000 */
.L_x_142:
        /* <DEDUP_REMOVED lines=10> */
.L_x_145:
[----:B------:R-:W-:Y:S05]  /*bdb0*/  BSYNC B1 ;  /* 0x0000000000017941 */ /* 0x000fea0003800000 */
.L_x_144:
        /* <DEDUP_REMOVED lines=10> */
.L_x_147:
[----:B------:R-:W-:Y:S05]  /*be60*/  BSYNC B1 ;  /* 0x0000000000017941 */ /* 0x000fea0003800000 */
.L_x_146:
        /* <DEDUP_REMOVED lines=10> */
.L_x_149:
[----:B------:R-:W-:Y:S05]  /*bf10*/  BSYNC B1 ;  /* 0x0000000000017941 */ /* 0x000fea0003800000 */
.L_x_148:
        /* <DEDUP_REMOVED lines=10> */
.L_x_151:
[----:B------:R-:W-:Y:S05]  /*bfc0*/  BSYNC B1 ;  /* 0x0000000000017941 */ /* 0x000fea0003800000 */
.L_x_150:
        /* <DEDUP_REMOVED lines=10> */
.L_x_153:
[----:B------:R-:W-:Y:S05]  /*c070*/  BSYNC B1 ;  /* 0x0000000000017941 */ /* 0x000fea0003800000 */
.L_x_152:
        /* <DEDUP_REMOVED lines=10> */
.L_x_155:
[----:B------:R-:W-:Y:S05]  /*c120*/  BSYNC B1 ;  /* 0x0000000000017941 */ /* 0x000fea0003800000 */
.L_x_154:
        /* <DEDUP_REMOVED lines=10> */
.L_x_157:
[----:B------:R-:W-:Y:S05]  /*c1d0*/  BSYNC B1 ;  /* 0x0000000000017941 */ /* 0x000fea0003800000 */
.L_x_156:
        /* <DEDUP_REMOVED lines=10> */
.L_x_159:
[----:B------:R-:W-:Y:S05]  /*c280*/  BSYNC B1 ;  /* 0x0000000000017941 */ /* 0x000fea0003800000 */
.L_x_158:
        /* <DEDUP_REMOVED lines=10> */
.L_x_161:
[----:B------:R-:W-:Y:S05]  /*c330*/  BSYNC B1 ;  /* 0x0000000000017941 */ /* 0x000fea0003800000 */
.L_x_160:
        /* <DEDUP_REMOVED lines=10> */
.L_x_163:
[----:B------:R-:W-:Y:S05]  /*c3e0*/  BSYNC B1 ;  /* 0x0000000000017941 */ /* 0x000fea0003800000 */
.L_x_162:
        /* <DEDUP_REMOVED lines=10> */
.L_x_165:
[----:B------:R-:W-:Y:S05]  /*c490*/  BSYNC B1 ;  /* 0x0000000000017941 */ /* 0x000fea0003800000 */
.L_x_164:
        /* <DEDUP_REMOVED lines=10> */
.L_x_167:
[----:B------:R-:W-:Y:S05]  /*c540*/  BSYNC B1 ;  /* 0x0000000000017941 */ /* 0x000fea0003800000 */
.L_x_166:
        /* <DEDUP_REMOVED lines=10> */
.L_x_169:
[----:B------:R-:W-:Y:S05]  /*c5f0*/  BSYNC B1 ;  /* 0x0000000000017941 */ /* 0x000fea0003800000 */
.L_x_168:
        /* <DEDUP_REMOVED lines=10> */
.L_x_171:
[----:B------:R-:W-:Y:S05]  /*c6a0*/  BSYNC B1 ;  /* 0x0000000000017941 */ /* 0x000fea0003800000 */
.L_x_170:
        /* <DEDUP_REMOVED lines=10> */
.L_x_173:
[----:B------:R-:W-:Y:S05]  /*c750*/  BSYNC B1 ;  /* 0x0000000000017941 */ /* 0x000fea0003800000 */
.L_x_172:
        /* <DEDUP_REMOVED lines=10> */
.L_x_175:
[----:B------:R-:W-:Y:S05]  /*c800*/  BSYNC B1 ;  /* 0x0000000000017941 */ /* 0x000fea0003800000 */
.L_x_174:
        /* <DEDUP_REMOVED lines=10> */
.L_x_177:
[----:B------:R-:W-:Y:S05]  /*c8b0*/  BSYNC B1 ;  /* 0x0000000000017941 */ /* 0x000fea0003800000 */
.L_x_176:
        /* <DEDUP_REMOVED lines=10> */
.L_x_179:
[----:B------:R-:W-:Y:S05]  /*c960*/  BSYNC B1 ;  /* 0x0000000000017941 */ /* 0x000fea0003800000 */
.L_x_178:
        /* <DEDUP_REMOVED lines=10> */
.L_x_181:
[----:B------:R-:W-:Y:S05]  /*ca10*/  BSYNC B1 ;  /* 0x0000000000017941 */ /* 0x000fea0003800000 */
.L_x_180:
        /* <DEDUP_REMOVED lines=10> */
.L_x_183:
[----:B------:R-:W-:Y:S05]  /*cac0*/  BSYNC B1 ;  /* 0x0000000000017941 */ /* 0x000fea0003800000 */
.L_x_182:
        /* <DEDUP_REMOVED lines=10> */
.L_x_185:
[----:B------:R-:W-:Y:S05]  /*cb70*/  BSYNC B1 ;  /* 0x0000000000017941 */ /* 0x000fea0003800000 */
.L_x_184:
        /* <DEDUP_REMOVED lines=10> */
.L_x_187:
[----:B------:R-:W-:Y:S05]  /*cc20*/  BSYNC B1 ;  /* 0x0000000000017941 */ /* 0x000fea0003800000 */
.L_x_186:
        /* <DEDUP_REMOVED lines=10> */
.L_x_189:
[----:B------:R-:W-:Y:S05]  /*ccd0*/  BSYNC B1 ;  /* 0x0000000000017941 */ /* 0x000fea0003800000 */
.L_x_188:
        /* <DEDUP_REMOVED lines=10> */
.L_x_191:
[----:B------:R-:W-:Y:S05]  /*cd80*/  BSYNC B1 ;  /* 0x0000000000017941 */ /* 0x000fea0003800000 */
.L_x_190:
        /* <DEDUP_REMOVED lines=10> */
.L_x_193:
[----:B------:R-:W-:Y:S05]  /*ce30*/  BSYNC B1 ;  /* 0x0000000000017941 */ /* 0x000fea0003800000 */
.L_x_192:
        /* <DEDUP_REMOVED lines=10> */
.L_x_195:
[----:B------:R-:W-:Y:S05]  /*cee0*/  BSYNC B1 ;  /* 0x0000000000017941 */ /* 0x000fea0003800000 */
.L_x_194:
        /* <DEDUP_REMOVED lines=10> */
.L_x_197:
[----:B------:R-:W-:Y:S05]  /*cf90*/  BSYNC B1 ;  /* 0x0000000000017941 */ /* 0x000fea0003800000 */
.L_x_196:
        /* <DEDUP_REMOVED lines=10> */
.L_x_199:
[----:B------:R-:W-:Y:S05]  /*d040*/  BSYNC B1 ;  /* 0x0000000000017941 */ /* 0x000fea0003800000 */
.L_x_198:
        /* <DEDUP_REMOVED lines=10> */
.L_x_201:
[----:B------:R-:W-:Y:S05]  /*d0f0*/  BSYNC B1 ;  /* 0x0000000000017941 */ /* 0x000fea0003800000 */
.L_x_200:
        /* <DEDUP_REMOVED lines=10> */
.L_x_203:
[----:B------:R-:W-:Y:S05]  /*d1a0*/  BSYNC B1 ;  /* 0x0000000000017941 */ /* 0x000fea0003800000 */
.L_x_202:
        /* <DEDUP_REMOVED lines=10> */
.L_x_205:
[----:B------:R-:W-:Y:S05]  /*d250*/  BSYNC B1 ;  /* 0x0000000000017941 */ /* 0x000fea0003800000 */
.L_x_204:
        /* <DEDUP_REMOVED lines=10> */
.L_x_207:
[----:B------:R-:W-:Y:S05]  /*d300*/  BSYNC B1 ;  /* 0x0000000000017941 */ /* 0x000fea0003800000 */
.L_x_206:
        /* <DEDUP_REMOVED lines=10> */
.L_x_209:
[----:B------:R-:W-:Y:S05]  /*d3b0*/  BSYNC B1 ;  /* 0x0000000000017941 */ /* 0x000fea0003800000 */
.L_x_208:
        /* <DEDUP_REMOVED lines=10> */
.L_x_211:
[----:B------:R-:W-:Y:S05]  /*d460*/  BSYNC B1 ;  /* 0x0000000000017941 */ /* 0x000fea0003800000 */
.L_x_210:
        /* <DEDUP_REMOVED lines=10> */
.L_x_213:
[----:B------:R-:W-:Y:S05]  /*d510*/  BSYNC B1 ;  /* 0x0000000000017941 */ /* 0x000fea0003800000 */
.L_x_212:
        /* <DEDUP_REMOVED lines=10> */
.L_x_215:
[----:B------:R-:W-:Y:S05]  /*d5c0*/  BSYNC B1 ;  /* 0x0000000000017941 */ /* 0x000fea0003800000 */
.L_x_214:
        /* <DEDUP_REMOVED lines=10> */
.L_x_217:
[----:B------:R-:W-:Y:S05]  /*d670*/  BSYNC B1 ;  /* 0x0000000000017941 */ /* 0x000fea0003800000 */
.L_x_216:
        /* <DEDUP_REMOVED lines=10> */
.L_x_219:
[----:B------:R-:W-:Y:S05]  /*d720*/  BSYNC B1 ;  /* 0x0000000000017941 */ /* 0x000fea0003800000 */
.L_x_218:
        /* <DEDUP_REMOVED lines=10> */
.L_x_221:
[----:B------:R-:W-:Y:S05]  /*d7d0*/  BSYNC B1 ;  /* 0x0000000000017941 */ /* 0x000fea0003800000 */
.L_x_220:
        /* <DEDUP_REMOVED lines=10> */
.L_x_223:
[----:B------:R-:W-:Y:S05]  /*d880*/  BSYNC B1 ;  /* 0x0000000000017941 */ /* 0x000fea0003800000 */
.L_x_222:
        /* <DEDUP_REMOVED lines=10> */
.L_x_225:
[----:B------:R-:W-:Y:S05]  /*d930*/  BSYNC B1 ;  /* 0x0000000000017941 */ /* 0x000fea0003800000 */
.L_x_224:
        /* <DEDUP_REMOVED lines=10> */
.L_x_227:
[----:B------:R-:W-:Y:S05]  /*d9e0*/  BSYNC B1 ;  /* 0x0000000000017941 */ /* 0x000fea0003800000 */
.L_x_226:
        /* <DEDUP_REMOVED lines=10> */
.L_x_229:
[----:B------:R-:W-:Y:S05]  /*da90*/  BSYNC B1 ;  /* 0x0000000000017941 */ /* 0x000fea0003800000 */
.L_x_228:
        /* <DEDUP_REMOVED lines=10> */
.L_x_231:
[----:B------:R-:W-:Y:S05]  /*db40*/  BSYNC B1 ;  /* 0x0000000000017941 */ /* 0x000fea0003800000 */
.L_x_230:
        /* <DEDUP_REMOVED lines=10> */
.L_x_233:
[----:B------:R-:W-:Y:S05]  /*dbf0*/  BSYNC B1 ;  /* 0x0000000000017941 */ /* 0x000fea0003800000 */
.L_x_232:
        /* <DEDUP_REMOVED lines=10> */
.L_x_235:
[----:B------:R-:W-:Y:S05]  /*dca0*/  BSYNC B1 ;  /* 0x0000000000017941 */ /* 0x000fea0003800000 */
.L_x_234:
        /* <DEDUP_REMOVED lines=10> */
.L_x_237:
[----:B------:R-:W-:Y:S05]  /*dd50*/  BSYNC B1 ;  /* 0x0000000000017941 */ /* 0x000fea0003800000 */
.L_x_236:
        /* <DEDUP_REMOVED lines=10> */
.L_x_239:
[----:B------:R-:W-:Y:S05]  /*de00*/  BSYNC B1 ;  /* 0x0000000000017941 */ /* 0x000fea0003800000 */
.L_x_238:
        /* <DEDUP_REMOVED lines=10> */
.L_x_241:
[----:B------:R-:W-:Y:S05]  /*deb0*/  BSYNC B1 ;  /* 0x0000000000017941 */ /* 0x000fea0003800000 */
.L_x_240:
        /* <DEDUP_REMOVED lines=10> */
.L_x_243:
[----:B------:R-:W-:Y:S05]  /*df60*/  BSYNC B1 ;  /* 0x0000000000017941 */ /* 0x000fea0003800000 */
.L_x_242:
        /* <DEDUP_REMOVED lines=10> */
.L_x_245:
[----:B------:R-:W-:Y:S05]  /*e010*/  BSYNC B1 ;  /* 0x0000000000017941 */ /* 0x000fea0003800000 */
.L_x_244:
        /* <DEDUP_REMOVED lines=10> */
.L_x_247:
[----:B------:R-:W-:Y:S05]  /*e0c0*/  BSYNC B1 ;  /* 0x0000000000017941 */ /* 0x000fea0003800000 */
.L_x_246:
        /* <DEDUP_REMOVED lines=10> */
.L_x_249:
[----:B------:R-:W-:Y:S05]  /*e170*/  BSYNC B1 ;  /* 0x0000000000017941 */ /* 0x000fea0003800000 */
.L_x_248:
        /* <DEDUP_REMOVED lines=10> */
.L_x_251:
[----:B------:R-:W-:Y:S05]  /*e220*/  BSYNC B1 ;  /* 0x0000000000017941 */ /* 0x000fea0003800000 */
.L_x_250:
        /* <DEDUP_REMOVED lines=10> */
.L_x_253:
[----:B------:R-:W-:Y:S05]  /*e2d0*/  BSYNC B1 ;  /* 0x0000000000017941 */ /* 0x000fea0003800000 */
.L_x_252:
        /* <DEDUP_REMOVED lines=10> */
.L_x_255:
[----:B------:R-:W-:Y:S05]  /*e380*/  BSYNC B1 ;  /* 0x0000000000017941 */ /* 0x000fea0003800000 */
.L_x_254:
        /* <DEDUP_REMOVED lines=10> */
.L_x_257:
[----:B------:R-:W-:Y:S05]  /*e430*/  BSYNC B1 ;  /* 0x0000000000017941 */ /* 0x000fea0003800000 */
.L_x_256:
        /* <DEDUP_REMOVED lines=10> */
.L_x_259:
[----:B------:R-:W-:Y:S05]  /*e4e0*/  BSYNC B1 ;  /* 0x0000000000017941 */ /* 0x000fea0003800000 */
.L_x_258:
        /* <DEDUP_REMOVED lines=10> */
.L_x_261:
[----:B------:R-:W-:Y:S05]  /*e590*/  BSYNC B1 ;  /* 0x0000000000017941 */ /* 0x000fea0003800000 */
.L_x_260:
        /* <DEDUP_REMOVED lines=10> */
.L_x_263:
[----:B------:R-:W-:Y:S05]  /*e640*/  BSYNC B1 ;  /* 0x0000000000017941 */ /* 0x000fea0003800000 */
.L_x_262:
        /* <DEDUP_REMOVED lines=10> */
.L_x_265:
[----:B------:R-:W-:Y:S05]  /*e6f0*/  BSYNC B1 ;  /* 0x0000000000017941 */ /* 0x000fea0003800000 */
.L_x_264:
        /* <DEDUP_REMOVED lines=10> */
.L_x_267:
[----:B------:R-:W-:Y:S05]  /*e7a0*/  BSYNC B1 ;  /* 0x0000000000017941 */ /* 0x000fea0003800000 */
.L_x_266:
        /* <DEDUP_REMOVED lines=10> */
.L_x_269:
[----:B------:R-:W-:Y:S05]  /*e850*/  BSYNC B1 ;  /* 0x0000000000017941 */ /* 0x000fea0003800000 */
.L_x_268:
        /* <DEDUP_REMOVED lines=10> */
.L_x_271:
[----:B------:R-:W-:Y:S05]  /*e900*/  BSYNC B1 ;  /* 0x0000000000017941 */ /* 0x000fea0003800000 */
.L_x_270:
        /* <DEDUP_REMOVED lines=10> */
.L_x_273:
[----:B------:R-:W-:Y:S05]  /*e9b0*/  BSYNC B1 ;  /* 0x0000000000017941 */ /* 0x000fea0003800000 */
.L_x_272:
        /* <DEDUP_REMOVED lines=10> */
.L_x_275:
[----:B------:R-:W-:Y:S05]  /*ea60*/  BSYNC B1 ;  /* 0x0000000000017941 */ /* 0x000fea0003800000 */
.L_x_274:
        /* <DEDUP_REMOVED lines=10> */
.L_x_277:
[----:B------:R-:W-:Y:S05]  /*eb10*/  BSYNC B1 ;  /* 0x0000000000017941 */ /* 0x000fea0003800000 */
.L_x_276:
        /* <DEDUP_REMOVED lines=10> */
.L_x_279:
[----:B------:R-:W-:Y:S05]  /*ebc0*/  BSYNC B1 ;  /* 0x0000000000017941 */ /* 0x000fea0003800000 */
.L_x_278:
        /* <DEDUP_REMOVED lines=10> */
.L_x_281:
[----:B------:R-:W-:Y:S05]  /*ec70*/  BSYNC B1 ;  /* 0x0000000000017941 */ /* 0x000fea0003800000 */
.L_x_280:
        /* <DEDUP_REMOVED lines=10> */
.L_x_283:
[----:B------:R-:W-:Y:S05]  /*ed20*/  BSYNC B1 ;  /* 0x0000000000017941 */ /* 0x000fea0003800000 */
.L_x_282:
[----:B01-34-:R-:W3:Y:S01]  /*ed30*/  LDL.LU R10, [R1+0x1f4] ;  /* 0x0001f400010a7983 */ /* 0x01bee20000300800 */
        /* <DEDUP_REMOVED lines=9> */
.L_x_285:
[----:B------:R-:W-:Y:S05]  /*edd0*/  BSYNC B1 ;  /* 0x0000000000017941 */ /* 0x000fea0003800000 */
.L_x_284:
[----:B------:R-:W3:Y:S01]  /*ede0*/  LDL.LU R10, [R1+0x1f8] ;  /* 0x0001f800010a7983 */ /* 0x000ee20000300800 */
[----:B0----5:R-:W-:Y:S01]  /*edf0*/  LOP3.LUT R11, R23, 0xffffe000, RZ, 0xc0, !PT ;  /* 0xffffe000170b7812 */ /* 0x021fe200078ec0ff */
[----:B------:R-:W-:Y:S01]  /*ee00*/  BSSY B1, `(.L_x_286) ;  /* 0x000000b000017945 */ /* 0x000fe20003800000 */
[----:B------:R-:W-:Y:S02]  /*ee10*/  ISETP.GT.AND P1, PT, R0, 0xf9, P0 ;  /* 0x000000f90000780c */ /* 0x000fe40000724270 */
[----:B------:R-:W-:Y:S01]  /*ee20*/  IADD3 R169, P2, R3, 0x80, RZ ;  /* 0x0000008003a97810 */ /* 0x000fe20007f5e0ff */
[----:B------:R-:W-:-:S04]  /*ee30*/  FMUL R11, R11, R16 ;  /* 0x000000100b0b7220 */ /* 0x000fc80000400000 */
[----:B------:R-:W-:Y:S02]  /*ee40*/  IMAD.X R3, RZ, RZ, UR7, P2 ;  /* 0x00000007ff037e24 */ /* 0x000fe400090e06ff */
[----:B---3--:R-:W-:Y:S02]  /*ee50*/  FFMA R11, R10, R2, R11 ;  /* 0x000000020a0b7223 */ /* 0x008fe4000000000b */
[----:B------:R-:W-:-:S03]  /*ee60*/  IMAD R10, R3, R14, RZ ;  /* 0x0000000e030a7224 */ /* 0x000fc600078e02ff */
[----:B------:R-:W-:-:S05]  /*ee70*/  F2FP.TF32.F32.PACK_B R11, R11 ;  /* 0x0000000bff0b723e */ /* 0x000fca00024050ff */
[----:B------:R0:W-:Y:S01]  /*ee80*/  @P3 STG.E desc[UR36][R6.64+0x3e0], R11 ;  /* 0x0003e00b06003986 */ /* 0x0001e2000c101924 */
[----:B------:R-:W-:Y:S05]  /*ee90*/  @!P1 BRA `(.L_x_287) ;  /* 0x0000000000049947 */ /* 0x000fea0003800000 */
[----:B------:R3:W5:Y:S02]  /*eea0*/  LDG.E.LTC128B R23, desc[UR36][R8.64+0x3e4] ;  /* 0x0003e42408177981 */ /* 0x000764000c1e1920 */
.L_x_287:
[----:B------:R-:W-:Y:S05]  /*eeb0*/  BSYNC B1 ;  /* 0x0000000000017941 */ /* 0x000fea0003800000 */
.L_x_286:
[----:B0-----:R-:W4:Y:S01]  /*eec0*/  LDL.LU R11, [R1+0x1fc] ;  /* 0x0001fc00010b7983 */ /* 0x001f220000300800 */
[----:B-----5:R-:W-:Y:S01]  /*eed0*/  LOP3.LUT R3, R23, 0xffffe000, RZ, 0xc0, !PT ;  /* 0xffffe00017037812 */ /* 0x020fe200078ec0ff */
[C---:B------:R-:W-:Y:S01]  /*eee0*/  IMAD R167, R169.reuse, R15, R10 ;  /* 0x0000000fa9a77224 */ /* 0x040fe200078e020a */
[----:B------:R-:W-:Y:S01]  /*eef0*/  ISETP.GT.AND P0, PT, R164, 0x80, PT ;  /* 0x00000080a400780c */ /* 0x000fe20003f04270 */
[----:B-1-3--:R-:W-:-:S04]  /*ef00*/  IMAD.WIDE.U32 R8, R169, R14, R20 ;  /* 0x0000000ea9087225 */ /* 0x00afc800078e0014 */
[----:B------:R-:W-:Y:S01]  /*ef10*/  FMUL R3, R3, R16 ;  /* 0x0000001003037220 */ /* 0x000fe20000400000 */
[----:B------:R-:W-:Y:S01]  /*ef20*/  ISETP.GT.AND P3, PT, R0, RZ, P0 ;  /* 0x000000ff0000720c */ /* 0x000fe20000764270 */
[----:B------:R-:W-:Y:S01]  /*ef30*/  IMAD.IADD R9, R9, 0x1, R167 ;  /* 0x0000000109097824 */ /* 0x000fe200078e02a7 */
[----:B------:R-:W-:Y:S01]  /*ef40*/  LEA R10, P2, R8, R12, 0x2 ;  /* 0x0000000c080a7211 */ /* 0x000fe200078410ff */
[----:B----4-:R-:W-:-:S03]  /*ef50*/  FFMA R15, R11, R2, R3 ;  /* 0x000000020b0f7223 */ /* 0x010fc60000000003 */
[----:B------:R-:W-:Y:S02]  /*ef60*/  LEA.HI.X R11, R8, R13, R9, 0x2, P2 ;  /* 0x0000000d080b7211 */ /* 0x000fe400010f1409 */
[----:B------:R-:W-:-:S05]  /*ef70*/  F2FP.TF32.F32.PACK_B R15, R15 ;  /* 0x0000000fff0f723e */ /* 0x000fca00024050ff */
[----:B------:R0:W-:Y:S04]  /*ef80*/  @P1 STG.E desc[UR36][R6.64+0x3e4], R15 ;  /* 0x0003e40f06001986 */ /* 0x0001e8000c101924 */
[----:B------:R-:W3:Y:S01]  /*ef90*/  @P3 LDG.E.LTC128B R23, desc[UR36][R10.64] ;  /* 0x000000240a173981 */ /* 0x000ee2000c1e1920 */
[----:B------:R-:W-:Y:S01]  /*efa0*/  IMAD.WIDE.U32 R8, R169, R14, R18 ;  /* 0x0000000ea9087225 */ /* 0x000fe200078e0012 */
[----:B------:R-:W-:Y:S01]  /*efb0*/  ISETP.GT.AND P2, PT, R0, 0x1, P0 ;  /* 0x000000010000780c */ /* 0x000fe20000744270 */
[----:B------:R-:W-:Y:S02]  /*efc0*/  BSSY B1, `(.L_x_288) ;  /* 0x0000014000017945 */ /* 0x000fe40003800000 */
[----:B--2---:R-:W-:Y:S02]  /*efd0*/  IMAD.U32 R153, RZ, RZ, UR8 ;  /* 0x00000008ff997e24 */ /* 0x004fe4000f8e00ff */
[----:B------:R-:W-:-:S02]  /*efe0*/  IMAD.IADD R9, R167, 0x1, R9 ;  /* 0x00000001a7097824 */ /* 0x000fc400078e0209 */
[----:B------:R-:W-:Y:S02]  /*eff0*/  IMAD.U32 R165, RZ, RZ, UR8 ;  /* 0x00000008ffa57e24 */ /* 0x000fe4000f8e00ff */
[----:B------:R-:W-:Y:S02]  /*f000*/  IMAD.U32 R158, RZ, RZ, UR9 ;  /* 0x00000009ff9e7e24 */ /* 0x000fe4000f8e00ff */
[----:B------:R-:W-:Y:S02]  /*f010*/  IMAD.SHL.U32 R153, R153, 0x200, RZ ;  /* 0x0000020099997824 */ /* 0x000fe400078e00ff */
[----:B------:R-:W-:Y:S01]  /*f020*/  IMAD.WIDE.U32 R162, R22, UR43, R8 ;  /* 0x0000002b16a27c25 */ /* 0x000fe2000f8e0008 */
[----:B------:R-:W-:Y:S02]  /*f030*/  SHF.L.U64.HI R165, R165, 0x9, R158 ;  /* 0x00000009a5a57819 */ /* 0x000fe4000001029e */
[----:B------:R-:W-:Y:S02]  /*f040*/  IADD3 R8, P1, R153, R4, RZ ;  /* 0x0000000499087210 */ /* 0x000fe40007f3e0ff */
[----:B0-----:R-:W-:-:S03]  /*f050*/  LEA R6, P4, R162, R12, 0x2 ;  /* 0x0000000ca2067211 */ /* 0x001fc600078810ff */
[----:B------:R-:W-:Y:S01]  /*f060*/  IMAD.X R9, R165, 0x1, R5, P1 ;  /* 0x00000001a5097824 */ /* 0x000fe200008e0605 */
[----:B---3--:R-:W-:-:S05]  /*f070*/  LOP3.LUT R3, R23, 0xffffe000, RZ, 0xc0, !PT ;  /* 0xffffe00017037812 */ /* 0x008fca00078ec0ff */
[----:B------:R-:W-:-:S04]  /*f080*/  FMUL R3, R3, R16 ;  /* 0x0000001003037220 */ /* 0x000fc80000400000 */
[----:B------:R-:W-:Y:S01]  /*f090*/  FFMA R11, R24, R2, R3 ;  /* 0x00000002180b7223 */ /* 0x000fe20000000003 */
[----:B------:R-:W-:-:S04]  /*f0a0*/  IADD3 R3, R159, R163, RZ ;  /* 0x000000a39f037210 */ /* 0x000fc80007ffe0ff */
[----:B------:R-:W-:Y:S02]  /*f0b0*/  F2FP.TF32.F32.PACK_B R11, R11 ;  /* 0x0000000bff0b723e */ /* 0x000fe400024050ff */
[----:B------:R-:W-:-:S03]  /*f0c0*/  LEA.HI.X R7, R162, R13, R3, 0x2, P4 ;  /* 0x0000000da2077211 */ /* 0x000fc600020f1403 */
[----:B------:R0:W-:Y:S01]  /*f0d0*/  @P3 STG.E desc[UR36][R8.64], R11 ;  /* 0x0000000b08003986 */ /* 0x0001e2000c101924 */
[----:B------:R-:W-:Y:S05]  /*f0e0*/  @!P2 BRA `(.L_x_289) ;  /* 0x000000000004a947 */ /* 0x000fea0003800000 */
[----:B------:R1:W5:Y:S02]  /*f0f0*/  LDG.E.LTC128B R23, desc[UR36][R6.64+0x4] ;  /* 0x0000042406177981 */ /* 0x000364000c1e1920 */
.L_x_289:
[----:B------:R-:W-:Y:S05]  /*f100*/  BSYNC B1 ;  /* 0x0000000000017941 */ /* 0x000fea0003800000 */
.L_x_288:
[----:B-----5:R-:W-:Y:S01]  /*f110*/  LOP3.LUT R3, R23, 0xffffe000, RZ, 0xc0, !PT ;  /* 0xffffe00017037812 */ /* 0x020fe200078ec0ff */
[----:B------:R-:W-:Y:S01]  /*f120*/  IMAD.WIDE.U32 R14, R169, R14, R156 ;  /* 0x0000000ea90e7225 */ /* 0x000fe200078e009c */
[----:B------:R-:W-:Y:S01]  /*f130*/  ISETP.GT.AND P1, PT, R164, 0x88, PT ;  /* 0x00000088a400780c */ /* 0x000fe20003f24270 */
[----:B------:R-:W-:Y:S02]  /*f140*/  BSSY B1, `(.L_x_290) ;  /* 0x0000010000017945 */ /* 0x000fe40003800000 */
[----:B------:R-:W-:Y:S01]  /*f150*/  FMUL R10, R3, R16 ;  /* 0x00000010030a7220 */ /* 0x000fe20000400000 */
[----:B------:R-:W-:Y:S01]  /*f160*/  ISETP.GT.AND P3, PT, R0, RZ, P1 ;  /* 0x000000ff0000720c */ /* 0x000fe20000f64270 */
[----:B------:R-:W-:Y:S01]  /*f170*/  IMAD.IADD R167, R167, 0x1, R15 ;  /* 0x00000001a7a77824 */ /* 0x000fe200078e020f */
[----:B------:R-:W-:Y:S01]  /*f180*/  IADD3 R154, P5, R154, R14, RZ ;  /* 0x0000000e9a9a7210 */ /* 0x000fe20007fbe0ff */
[----:B------:R-:W-:Y:S01]  /*f190*/  FFMA R25, R25, R2, R10 ;  /* 0x0000000219197223 */ /* 0x000fe2000000000a */
[----:B------:R-:W-:Y:S01]  /*f1a0*/  IADD3 R14, P4, R18, R14, RZ ;  /* 0x0000000e120e7210 */ /* 0x000fe20007f9e0ff */
[----:B------:R-:W-:-:S02]  /*f1b0*/  IMAD.MOV.U32 R3, RZ, RZ, R23 ;  /* 0x000000ffff037224 */ /* 0x000fc400078e0017 */
[----:B------:R-:W-:Y:S01]  /*f1c0*/  IMAD.X R20, R167, 0x1, R21, P5 ;  /* 0x00000001a7147824 */ /* 0x000fe200028e0615 */
[----:B------:R-:W-:Y:S01]  /*f1d0*/  F2FP.TF32.F32.PACK_B R25, R25 ;  /* 0x00000019ff19723e */ /* 0x000fe200024050ff */
[----:B------:R-:W-:Y:S01]  /*f1e0*/  IMAD.X R15, R19, 0x1, R167, P4 ;  /* 0x00000001130f7824 */ /* 0x000fe200020e06a7 */
[----:B------:R-:W-:-:S03]  /*f1f0*/  LEA R10, P5, R154, R12, 0x2 ;  /* 0x0000000c9a0a7211 */ /* 0x000fc600078a10ff */
[----:B------:R2:W-:Y:S01]  /*f200*/  @P2 STG.E desc[UR36][R8.64+0x4], R25 ;  /* 0x0000041908002986 */ /* 0x0005e2000c101924 */
[----:B0-----:R-:W-:Y:S01]  /*f210*/  LEA.HI.X R11, R154, R13, R20, 0x2, P5 ;  /* 0x0000000d9a0b7211 */ /* 0x001fe200028f1414 */
[----:B------:R-:W-:Y:S08]  /*f220*/  @!P3 BRA `(.L_x_291) ;  /* 0x000000000004b947 */ /* 0x000ff00003800000 */
[----:B------:R0:W5:Y:S02]  /*f230*/  LDG.E.LTC128B R3, desc[UR36][R10.64] ;  /* 0x000000240a037981 */ /* 0x000164000c1e1920 */
.L_x_291:
[----:B------:R-:W-:Y:S05]  /*f240*/  BSYNC B1 ;  /* 0x0000000000017941 */ /* 0x000fea0003800000 */
.L_x_290:
[----:B0----5:R-:W-:Y:S01]  /*f250*/  LOP3.LUT R11, R3, 0xffffe000, RZ, 0xc0, !PT ;  /* 0xffffe000030b7812 */ /* 0x021fe200078ec0ff */
[----:B------:R-:W-:Y:S01]  /*f260*/  IMAD.WIDE.U32 R22, R22, UR43, R14 ;  /* 0x0000002b16167c25 */ /* 0x000fe2000f8e000e */
[----:B------:R-:W-:Y:S01]  /*f270*/  IADD3 R10, P4, R8, R161, RZ ;  /* 0x000000a1080a7210 */ /* 0x000fe20007f9e0ff */
[----:B------:R-:W-:Y:S01]  /*f280*/  BSSY B1, `(.L_x_292) ;  /* 0x000000c000017945 */ /* 0x000fe20003800000 */
[----:B------:R-:W-:Y:S01]  /*f290*/  ISETP.GT.AND P2, PT, R0, 0x1, P1 ;  /* 0x000000010000780c */ /* 0x000fe20000f44270 */
[----:B------:R-:W-:Y:S01]  /*f2a0*/  FMUL R11, R11, R16 ;  /* 0x000000100b0b7220 */ /* 0x000fe20000400000 */
[----:B------:R-:W-:Y:S01]  /*f2b0*/  IMAD.IADD R159, R159, 0x1, R23 ;  /* 0x000000019f9f7824 */ /* 0x000fe200078e0217 */
[----:B------:R-:W-:Y:S02]  /*f2c0*/  LEA R12, P5, R22, R12, 0x2 ;  /* 0x0000000c160c7211 */ /* 0x000fe400078a10ff */
[----:B------:R-:W-:Y:S01]  /*f2d0*/  FFMA R15, R26, R2, R11 ;  /* 0x000000021a0f7223 */ /* 0x000fe2000000000b */
[----:B------:R-:W-:Y:S01]  /*f2e0*/  IMAD.X R11, R9, 0x1, R160, P4 ;  /* 0x00000001090b7824 */ /* 0x000fe200020e06a0 */
[----:B------:R-:W-:-:S03]  /*f2f0*/  LEA.HI.X R13, R22, R13, R159, 0x2, P5 ;  /* 0x0000000d160d7211 */ /* 0x000fc600028f149f */
[----:B------:R-:W-:-:S05]  /*f300*/  F2FP.TF32.F32.PACK_B R15, R15 ;  /* 0x0000000fff0f723e */ /* 0x000fca00024050ff */
[----:B------:R0:W-:Y:S01]  /*f310*/  @P3 STG.E desc[UR36][R10.64], R15 ;  /* 0x0000000f0a003986 */ /* 0x0001e2000c101924 */
[----:B------:R-:W-:Y:S05]  /*f320*/  @!P2 BRA `(.L_x_293) ;  /* 0x000000000004a947 */ /* 0x000fea0003800000 */
[----:B------:R3:W5:Y:S02]  /*f330*/  LDG.E.LTC128B R3, desc[UR36][R12.64+0x4] ;  /* 0x000004240c037981 */ /* 0x000764000c1e1920 */
.L_x_293:
[----:B------:R-:W-:Y:S05]  /*f340*/  BSYNC B1 ;  /* 0x0000000000017941 */ /* 0x000fea0003800000 */
.L_x_292:
[----:B0----5:R-:W-:Y:S01]  /*f350*/  LOP3.LUT R15, R3, 0xffffe000, RZ, 0xc0, !PT ;  /* 0xffffe000030f7812 */ /* 0x021fe200078ec0ff */
[----:B------:R-:W-:Y:S01]  /*f360*/  BSSY B1, `(.L_x_294) ;  /* 0x0000008000017945 */ /* 0x000fe20003800000 */
[----:B------:R-:W-:-:S03]  /*f370*/  ISETP.GT.AND P3, PT, R0, 0x8, P0 ;  /* 0x000000080000780c */ /* 0x000fc60000764270 */
[----:B------:R-:W-:-:S04]  /*f380*/  FMUL R14, R15, R16 ;  /* 0x000000100f0e7220 */ /* 0x000fc80000400000 */
[----:B------:R-:W-:-:S05]  /*f390*/  FFMA R27, R27, R2, R14 ;  /* 0x000000021b1b7223 */ /* 0x000fca000000000e */
[----:B------:R-:W-:-:S05]  /*f3a0*/  F2FP.TF32.F32.PACK_B R27, R27 ;  /* 0x0000001bff1b723e */ /* 0x000fca00024050ff */
[----:B------:R0:W-:Y:S01]  /*f3b0*/  @P2 STG.E desc[UR36][R10.64+0x4], R27 ;  /* 0x0000041b0a002986 */ /* 0x0001e2000c101924 */
[----:B------:R-:W-:Y:S05]  /*f3c0*/  @!P3 BRA `(.L_x_295) ;  /* 0x000000000004b947 */ /* 0x000fea0003800000 */
[----:B------:R4:W5:Y:S02]  /*f3d0*/  LDG.E.LTC128B R3, desc[UR36][R6.64+0x20] ;  /* 0x0000202406037981 */ /* 0x000964000c1e1920 */
.L_x_295:
[----:B------:R-:W-:Y:S05]  /*f3e0*/  BSYNC B1 ;  /* 0x0000000000017941 */ /* 0x000fea0003800000 */
.L_x_294:
        /* <DEDUP_REMOVED lines=9> */
.L_x_297:
[----:B------:R-:W-:Y:S05]  /*f480*/  BSYNC B1 ;  /* 0x0000000000017941 */ /* 0x000fea0003800000 */
.L_x_296:
        /* <DEDUP_REMOVED lines=9> */
.L_x_299:
[----:B------:R-:W-:Y:S05]  /*f520*/  BSYNC B1 ;  /* 0x0000000000017941 */ /* 0x000fea0003800000 */
.L_x_298:
[----:B-----5:R-:W-:Y:S01]  /*f530*/  LOP3.LUT R11, R3, 0xffffe000, RZ, 0xc0, !PT ;  /* 0xffffe000030b7812 */ /* 0x020fe200078ec0ff */
[----:B------:R-:W-:Y:S01]  /*f540*/  BSSY B1, `(.L_x_300) ;  /* 0x000000a000017945 */ /* 0x000fe20003800000 */
[----:B------:R-:W-:Y:S02]  /*f550*/  IADD3 R10, P3, R161, R8, RZ ;  /* 0x00000008a10a7210 */ /* 0x000fe40007f7e0ff */
[----:B------:R-:W-:Y:S01]  /*f560*/  ISETP.GT.AND P2, PT, R0, 0x9, P1 ;  /* 0x000000090000780c */ /* 0x000fe20000f44270 */
[----:B------:R-:W-:-:S04]  /*f570*/  FMUL R11, R11, R16 ;  /* 0x000000100b0b7220 */ /* 0x000fc80000400000 */
[----:B------:R-:W-:Y:S01]  /*f580*/  FFMA R15, R30, R2, R11 ;  /* 0x000000021e0f7223 */ /* 0x000fe2000000000b */
[----:B------:R-:W-:-:S04]  /*f590*/  IMAD.X R11, R160, 0x1, R9, P3 ;  /* 0x00000001a00b7824 */ /* 0x000fc800018e0609 */
[----:B------:R-:W-:-:S05]  /*f5a0*/  F2FP.TF32.F32.PACK_B R15, R15 ;  /* 0x0000000fff0f723e */ /* 0x000fca00024050ff */
[----:B------:R0:W-:Y:S01]  /*f5b0*/  @P4 STG.E desc[UR36][R10.64+0x20], R15 ;  /* 0x0000200f0a004986 */ /* 0x0001e2000c101924 */
[----:B------:R-:W-:Y:S05]  /*f5c0*/  @!P2 BRA `(.L_x_301) ;  /* 0x000000000004a947 */ /* 0x000fea0003800000 */
[----:B------:R0:W5:Y:S02]  /*f5d0*/  LDG.E.LTC128B R3, desc[UR36][R12.64+0x24] ;  /* 0x000024240c037981 */ /* 0x000164000c1e1920 */
.L_x_301:
[----:B------:R-:W-:Y:S05]  /*f5e0*/  BSYNC B1 ;  /* 0x0000000000017941 */ /* 0x000fea0003800000 */
.L_x_300:
[----:B0----5:R-:W-:Y:S01]  /*f5f0*/  LOP3.LUT R11, R3, 0xffffe000, RZ, 0xc0, !PT ;  /* 0xffffe000030b7812 */ /* 0x021fe200078ec0ff */
[----:B------:R-:W-:Y:S01]  /*f600*/  BSSY B1, `(.L_x_302) ;  /* 0x000000a000017945 */ /* 0x000fe20003800000 */
[----:B------:R-:W-:Y:S02]  /*f610*/  IADD3 R4, P4, P5, R161, R4, R153 ;  /* 0x00000004a1047210 */ /* 0x000fe40007d9e099 */
[----:B------:R-:W-:Y:S01]  /*f620*/  ISETP.GT.AND P3, PT, R0, 0x10, P0 ;  /* 0x000000100000780c */ /* 0x000fe20000764270 */
[----:B------:R-:W-:Y:S01]  /*f630*/  FMUL R10, R11, R16 ;  /* 0x000000100b0a7220 */ /* 0x000fe20000400000 */
[----:B------:R-:W-:-:S03]  /*f640*/  IADD3.X R5, R160, R5, R165, P4, P5 ;  /* 0x00000005a0057210 */ /* 0x000fc600027ea4a5 */
[----:B------:R-:W-:-:S05]  /*f650*/  FFMA R31, R31, R2, R10 ;  /* 0x000000021f1f7223 */ /* 0x000fca000000000a */
[----:B------:R-:W-:-:S05]  /*f660*/  F2FP.TF32.F32.PACK_B R31, R31 ;  /* 0x0000001fff1f723e */ /* 0x000fca00024050ff */
[----:B------:R0:W-:Y:S01]  /*f670*/  @P2 STG.E desc[UR36][R4.64+0x24], R31 ;  /* 0x0000241f04002986 */ /* 0x0001e2000c101924 */
[----:B------:R-:W-:Y:S05]  /*f680*/  @!P3 BRA `(.L_x_303) ;  /* 0x000000000004b947 */ /* 0x000fea0003800000 */
[----:B------:R0:W5:Y:S02]  /*f690*/  LDG.E.LTC128B R3, desc[UR36][R6.64+0x40] ;  /* 0x0000402406037981 */ /* 0x000164000c1e1920 */
.L_x_303:
[----:B------:R-:W-:Y:S05]  /*f6a0*/  BSYNC B1 ;  /* 0x0000000000017941 */ /* 0x000fea0003800000 */
.L_x_302:
[----:B-----5:R-:W-:Y:S01]  /*f6b0*/  LOP3.LUT R11, R3, 0xffffe000, RZ, 0xc0, !PT ;  /* 0xffffe000030b7812 */ /* 0x020fe200078ec0ff */
        /* <DEDUP_REMOVED lines=8> */
.L_x_305:
[----:B------:R-:W-:Y:S05]  /*f740*/  BSYNC B1 ;  /* 0x0000000000017941 */ /* 0x000fea0003800000 */
.L_x_304:
        /* <DEDUP_REMOVED lines=9> */
.L_x_307:
[----:B------:R-:W-:Y:S05]  /*f7e0*/  BSYNC B1 ;  /* 0x0000000000017941 */ /* 0x000fea0003800000 */
.L_x_306:
        /* <DEDUP_REMOVED lines=9> */
.L_x_309:
[----:B------:R-:W-:Y:S05]  /*f880*/  BSYNC B1 ;  /* 0x0000000000017941 */ /* 0x000fea0003800000 */
.L_x_308:
        /* <DEDUP_REMOVED lines=9> */
.L_x_311:
[----:B------:R-:W-:Y:S05]  /*f920*/  BSYNC B1 ;  /* 0x0000000000017941 */ /* 0x000fea0003800000 */
.L_x_310:
        /* <DEDUP_REMOVED lines=9> */
.L_x_313:
[----:B------:R-:W-:Y:S05]  /*f9c0*/  BSYNC B1 ;  /* 0x0000000000017941 */ /* 0x000fea0003800000 */
.L_x_312:
        /* <DEDUP_REMOVED lines=9> */
.L_x_315:
[----:B------:R-:W-:Y:S05]  /*fa60*/  BSYNC B1 ;  /* 0x0000000000017941 */ /* 0x000fea0003800000 */
.L_x_314:
        /* <DEDUP_REMOVED lines=9> */
.L_x_317:
[----:B------:R-:W-:Y:S05]  /*fb00*/  BSYNC B1 ;  /* 0x0000000000017941 */ /* 0x000fea0003800000 */
.L_x_316:
        /* <DEDUP_REMOVED lines=9> */
.L_x_319:
[----:B------:R-:W-:Y:S05]  /*fba0*/  BSYNC B1 ;  /* 0x0000000000017941 */ /* 0x000fea0003800000 */
.L_x_318:
        /* <DEDUP_REMOVED lines=9> */
.L_x_321:
[----:B------:R-:W-:Y:S05]  /*fc40*/  BSYNC B1 ;  /* 0x0000000000017941 */ /* 0x000fea0003800000 */
.L_x_320:
        /* <DEDUP_REMOVED lines=9> */
.L_x_323:
[----:B------:R-:W-:Y:S05]  /*fce0*/  BSYNC B1 ;  /* 0x0000000000017941 */ /* 0x000fea0003800000 */
.L_x_322:
        /* <DEDUP_REMOVED lines=9> */
.L_x_325:
[----:B------:R-:W-:Y:S05]  /*fd80*/  BSYNC B1 ;  /* 0x0000000000017941 */ /* 0x000fea0003800000 */
.L_x_324:
        /* <DEDUP_REMOVED lines=9> */
.L_x_327:
[----:B------:R-:W-:Y:S05]  /*fe20*/  BSYNC B1 ;  /* 0x0000000000017941 */ /* 0x000fea0003800000 */
.L_x_326:
        /* <DEDUP_REMOVED lines=9> */
.L_x_329:
[----:B------:R-:W-:Y:S05]  /*fec0*/  BSYNC B1 ;  /* 0x0000000000017941 */ /* 0x000fea0003800000 */
.L_x_328:
        /* <DEDUP_REMOVED lines=9> */
.L_x_331:
[----:B------:R-:W-:Y:S05]  /*ff60*/  BSYNC B1 ;  /* 0x0000000000017941 */ /* 0x000fea0003800000 */
.L_x_330:
        /* <DEDUP_REMOVED lines=9> */
.L_x_333:
[----:B------:R-:W-:Y:S05]  /*10000*/  BSYNC B1 ;  /* 0x0000000000017941 */ /* 0x000fea0003800000 */
.L_x_332:
        /* <DEDUP_REMOVED lines=9> */
.L_x_335:
[----:B------:R-:W-:Y:S05]  /*100a0*/  BSYNC B1 ;  /* 0x0000000000017941 */ /* 0x000fea0003800000 */
.L_x_334:
        /* <DEDUP_REMOVED lines=9> */
.L_x_337:
[----:B------:R-:W-:Y:S05]  /*10140*/  BSYNC B1 ;  /* 0x0000000000017941 */ /* 0x000fea0003800000 */
.L_x_336:
        /* <DEDUP_REMOVED lines=9> */
.L_x_339:
[----:B------:R-:W-:Y:S05]  /*101e0*/  BSYNC B1 ;  /* 0x0000000000017941 */ /* 0x000fea0003800000 */
.L_x_338:
        /* <DEDUP_REMOVED lines=9> */
.L_x_341:
[----:B------:R-:W-:Y:S05]  /*10280*/  BSYNC B1 ;  /* 0x0000000000017941 */ /* 0x000fea0003800000 */
.L_x_340:
        /* <DEDUP_REMOVED lines=9> */
.L_x_343:
[----:B------:R-:W-:Y:S05]  /*10320*/  BSYNC B1 ;  /* 0x0000000000017941 */ /* 0x000fea0003800000 */
.L_x_342:
        /* <DEDUP_REMOVED lines=9> */
.L_x_345:
[----:B------:R-:W-:Y:S05]  /*103c0*/  BSYNC B1 ;  /* 0x0000000000017941 */ /* 0x000fea0003800000 */
.L_x_344:
        /* <DEDUP_REMOVED lines=9> */
.L_x_347:
[----:B------:R-:W-:Y:S05]  /*10460*/  BSYNC B1 ;  /* 0x0000000000017941 */ /* 0x000fea0003800000 */
.L_x_346:
        /* <DEDUP_REMOVED lines=9> */
.L_x_349:
[----:B------:R-:W-:Y:S05]  /*10500*/  BSYNC B1 ;  /* 0x0000000000017941 */ /* 0x000fea0003800000 */
.L_x_348:
        /* <DEDUP_REMOVED lines=9> */
.L_x_351:
[----:B------:R-:W-:Y:S05]  /*105a0*/  BSYNC B1 ;  /* 0x0000000000017941 */ /* 0x000fea0003800000 */
.L_x_350:
        /* <DEDUP_REMOVED lines=9> */
.L_x_353:
[----:B------:R-:W-:Y:S05]  /*10640*/  BSYNC B1 ;  /* 0x0000000000017941 */ /* 0x000fea0003800000 */
.L_x_352:
        /* <DEDUP_REMOVED lines=9> */
.L_x_355:
[----:B------:R-:W-:Y:S05]  /*106e0*/  BSYNC B1 ;  /* 0x0000000000017941 */ /* 0x000fea0003800000 */
.L_x_354:
        /* <DEDUP_REMOVED lines=9> */
.L_x_357:
[----:B------:R-:W-:Y:S05]  /*10780*/  BSYNC B1 ;  /* 0x0000000000017941 */ /* 0x000fea0003800000 */
.L_x_356:
        /* <DEDUP_REMOVED lines=9> */
.L_x_359:
[----:B------:R-:W-:Y:S05]  /*10820*/  BSYNC B1 ;  /* 0x0000000000017941 */ /* 0x000fea0003800000 */
.L_x_358:
        /* <DEDUP_REMOVED lines=9> */
.L_x_361:
[----:B------:R-:W-:Y:S05]  /*108c0*/  BSYNC B1 ;  /* 0x0000000000017941 */ /* 0x000fea0003800000 */
.L_x_360:
        /* <DEDUP_REMOVED lines=9> */
.L_x_363:
[----:B------:R-:W-:Y:S05]  /*10960*/  BSYNC B1 ;  /* 0x0000000000017941 */ /* 0x000fea0003800000 */
.L_x_362:
        /* <DEDUP_REMOVED lines=9> */
.L_x_365:
[----:B------:R-:W-:Y:S05]  /*10a00*/  BSYNC B1 ;  /* 0x0000000000017941 */ /* 0x000fea0003800000 */
.L_x_364:
        /* <DEDUP_REMOVED lines=9> */
.L_x_367:
[----:B------:R-:W-:Y:S05]  /*10aa0*/  BSYNC B1 ;  /* 0x0000000000017941 */ /* 0x000fea0003800000 */
.L_x_366:
        /* <DEDUP_REMOVED lines=9> */
.L_x_369:
[----:B------:R-:W-:Y:S05]  /*10b40*/  BSYNC B1 ;  /* 0x0000000000017941 */ /* 0x000fea0003800000 */
.L_x_368:
        /* <DEDUP_REMOVED lines=9> */
.L_x_371:
[----:B------:R-:W-:Y:S05]  /*10be0*/  BSYNC B1 ;  /* 0x0000000000017941 */ /* 0x000fea0003800000 */
.L_x_370:
        /* <DEDUP_REMOVED lines=9> */
.L_x_373:
[----:B------:R-:W-:Y:S05]  /*10c80*/  BSYNC B1 ;  /* 0x0000000000017941 */ /* 0x000fea0003800000 */
.L_x_372:
        /* <DEDUP_REMOVED lines=9> */
.L_x_375:
[----:B------:R-:W-:Y:S05]  /*10d20*/  BSYNC B1 ;  /* 0x0000000000017941 */ /* 0x000fea0003800000 */
.L_x_374:
        /* <DEDUP_REMOVED lines=9> */
.L_x_377:
[----:B------:R-:W-:Y:S05]  /*10dc0*/  BSYNC B1 ;  /* 0x0000000000017941 */ /* 0x000fea0003800000 */
.L_x_376:
        /* <DEDUP_REMOVED lines=9> */
.L_x_379:
[----:B------:R-:W-:Y:S05]  /*10e60*/  BSYNC B1 ;  /* 0x0000000000017941 */ /* 0x000fea0003800000 */
.L_x_378:
        /* <DEDUP_REMOVED lines=9> */
.L_x_381:
[----:B------:R-:W-:Y:S05]  /*10f00*/  BSYNC B1 ;  /* 0x0000000000017941 */ /* 0x000fea0003800000 */
.L_x_380:
        /* <DEDUP_REMOVED lines=9> */
.L_x_383:
[----:B------:R-:W-:Y:S05]  /*10fa0*/  BSYNC B1 ;  /* 0x0000000000017941 */ /* 0x000fea0003800000 */
.L_x_382:
        /* <DEDUP_REMOVED lines=9> */
.L_x_385:
[----:B------:R-:W-:Y:S05]  /*11040*/  BSYNC B1 ;  /* 0x0000000000017941 */ /* 0x000fea0003800000 */
.L_x_384:
        /* <DEDUP_REMOVED lines=9> */
.L_x_387:
[----:B------:R-:W-:Y:S05]  /*110e0*/  BSYNC B1 ;  /* 0x0000000000017941 */ /* 0x000fea0003800000 */
.L_x_386:
        /* <DEDUP_REMOVED lines=9> */
.L_x_389:
[----:B------:R-:W-:Y:S05]  /*11180*/  BSYNC B1 ;  /* 0x0000000000017941 */ /* 0x000fea0003800000 */
.L_x_388:
        /* <DEDUP_REMOVED lines=9> */
.L_x_391:
[----:B------:R-:W-:Y:S05]  /*11220*/  BSYNC B1 ;  /* 0x0000000000017941 */ /* 0x000fea0003800000 */
.L_x_390:
        /* <DEDUP_REMOVED lines=9> */
.L_x_393:
[----:B------:R-:W-:Y:S05]  /*112c0*/  BSYNC B1 ;  /* 0x0000000000017941 */ /* 0x000fea0003800000 */
.L_x_392:
        /* <DEDUP_REMOVED lines=9> */
.L_x_395:
[----:B------:R-:W-:Y:S05]  /*11360*/  BSYNC B1 ;  /* 0x0000000000017941 */ /* 0x000fea0003800000 */
.L_x_394:
        /* <DEDUP_REMOVED lines=9> */
.L_x_397:
[----:B------:R-:W-:Y:S05]  /*11400*/  BSYNC B1 ;  /* 0x0000000000017941 */ /* 0x000fea0003800000 */
.L_x_396:
        /* <DEDUP_REMOVED lines=9> */
.L_x_399:
[----:B------:R-:W-:Y:S05]  /*114a0*/  BSYNC B1 ;  /* 0x0000000000017941 */ /* 0x000fea0003800000 */
.L_x_398:
        /* <DEDUP_REMOVED lines=9> */
.L_x_401:
[----:B------:R-:W-:Y:S05]  /*11540*/  BSYNC B1 ;  /* 0x0000000000017941 */ /* 0x000fea0003800000 */
.L_x_400:
        /* <DEDUP_REMOVED lines=9> */
.L_x_403:
[----:B------:R-:W-:Y:S05]  /*115e0*/  BSYNC B1 ;  /* 0x0000000000017941 */ /* 0x000fea0003800000 */
.L_x_402:
        /* <DEDUP_REMOVED lines=9> */
.L_x_405:
[----:B------:R-:W-:Y:S05]  /*11680*/  BSYNC B1 ;  /* 0x0000000000017941 */ /* 0x000fea0003800000 */
.L_x_404:
        /* <DEDUP_REMOVED lines=9> */
.L_x_407:
[----:B------:R-:W-:Y:S05]  /*11720*/  BSYNC B1 ;  /* 0x0000000000017941 */ /* 0x000fea0003800000 */
.L_x_406:
        /* <DEDUP_REMOVED lines=9> */
.L_x_409:
[----:B------:R-:W-:Y:S05]  /*117c0*/  BSYNC B1 ;  /* 0x0000000000017941 */ /* 0x000fea0003800000 */
.L_x_408:
        /* <DEDUP_REMOVED lines=9> */
.L_x_411:
[----:B------:R-:W-:Y:S05]  /*11860*/  BSYNC B1 ;  /* 0x0000000000017941 */ /* 0x000fea0003800000 */
.L_x_410:
        /* <DEDUP_REMOVED lines=9> */
.L_x_413:
[----:B------:R-:W-:Y:S05]  /*11900*/  BSYNC B1 ;  /* 0x0000000000017941 */ /* 0x000fea0003800000 */
.L_x_412:
        /* <DEDUP_REMOVED lines=9> */
.L_x_415:
[----:B------:R-:W-:Y:S05]  /*119a0*/  BSYNC B1 ;  /* 0x0000000000017941 */ /* 0x000fea0003800000 */
.L_x_414:
        /* <DEDUP_REMOVED lines=9> */
.L_x_417:
[----:B------:R-:W-:Y:S05]  /*11a40*/  BSYNC B1 ;  /* 0x0000000000017941 */ /* 0x000fea0003800000 */
.L_x_416:
        /* <DEDUP_REMOVED lines=9> */
.L_x_419:
[----:B------:R-:W-:Y:S05]  /*11ae0*/  BSYNC B1 ;  /* 0x0000000000017941 */ /* 0x000fea0003800000 */
.L_x_418:
        /* <DEDUP_REMOVED lines=9> */
.L_x_421:
[----:B------:R-:W-:Y:S05]  /*11b80*/  BSYNC B1 ;  /* 0x0000000000017941 */ /* 0x000fea0003800000 */
.L_x_420:
        /* <DEDUP_REMOVED lines=9> */
.L_x_423:
[----:B------:R-:W-:Y:S05]  /*11c20*/  BSYNC B1 ;  /* 0x0000000000017941 */ /* 0x000fea0003800000 */
.L_x_422:
        /* <DEDUP_REMOVED lines=9> */
.L_x_425:
[----:B------:R-:W-:Y:S05]  /*11cc0*/  BSYNC B1 ;  /* 0x0000000000017941 */ /* 0x000fea0003800000 */
.L_x_424:
        /* <DEDUP_REMOVED lines=9> */
.L_x_427:
[----:B------:R-:W-:Y:S05]  /*11d60*/  BSYNC B1 ;  /* 0x0000000000017941 */ /* 0x000fea0003800000 */
.L_x_426:
        /* <DEDUP_REMOVED lines=9> */
.L_x_429:
[----:B------:R-:W-:Y:S05]  /*11e00*/  BSYNC B1 ;  /* 0x0000000000017941 */ /* 0x000fea0003800000 */
.L_x_428:
        /* <DEDUP_REMOVED lines=9> */
.L_x_431:
[----:B------:R-:W-:Y:S05]  /*11ea0*/  BSYNC B1 ;  /* 0x0000000000017941 */ /* 0x000fea0003800000 */
.L_x_430:
        /* <DEDUP_REMOVED lines=9> */
.L_x_433:
[----:B------:R-:W-:Y:S05]  /*11f40*/  BSYNC B1 ;  /* 0x0000000000017941 */ /* 0x000fea0003800000 */
.L_x_432:
        /* <DEDUP_REMOVED lines=9> */
.L_x_435:
[----:B------:R-:W-:Y:S05]  /*11fe0*/  BSYNC B1 ;  /* 0x0000000000017941 */ /* 0x000fea0003800000 */
.L_x_434:
        /* <DEDUP_REMOVED lines=9> */
.L_x_437:
[----:B------:R-:W-:Y:S05]  /*12080*/  BSYNC B1 ;  /* 0x0000000000017941 */ /* 0x000fea0003800000 */
.L_x_436:
        /* <DEDUP_REMOVED lines=9> */
.L_x_439:
[----:B------:R-:W-:Y:S05]  /*12120*/  BSYNC B1 ;  /* 0x0000000000017941 */ /* 0x000fea0003800000 */
.L_x_438:
        /* <DEDUP_REMOVED lines=9> */
.L_x_441:
[----:B------:R-:W-:Y:S05]  /*121c0*/  BSYNC B1 ;  /* 0x0000000000017941 */ /* 0x000fea0003800000 */
.L_x_440:
        /* <DEDUP_REMOVED lines=9> */
.L_x_443:
[----:B------:R-:W-:Y:S05]  /*12260*/  BSYNC B1 ;  /* 0x0000000000017941 */ /* 0x000fea0003800000 */
.L_x_442:
        /* <DEDUP_REMOVED lines=9> */
.L_x_445:
[----:B------:R-:W-:Y:S05]  /*12300*/  BSYNC B1 ;  /* 0x0000000000017941 */ /* 0x000fea0003800000 */
.L_x_444:
        /* <DEDUP_REMOVED lines=9> */
.L_x_447:
[----:B------:R-:W-:Y:S05]  /*123a0*/  BSYNC B1 ;  /* 0x0000000000017941 */ /* 0x000fea0003800000 */
.L_x_446:
        /* <DEDUP_REMOVED lines=9> */
.L_x_449:
[----:B------:R-:W-:Y:S05]  /*12440*/  BSYNC B1 ;  /* 0x0000000000017941 */ /* 0x000fea0003800000 */
.L_x_448:
        /* <DEDUP_REMOVED lines=9> */
.L_x_451:
[----:B------:R-:W-:Y:S05]  /*124e0*/  BSYNC B1 ;  /* 0x0000000000017941 */ /* 0x000fea0003800000 */
.L_x_450:
        /* <DEDUP_REMOVED lines=9> */
.L_x_453:
[----:B------:R-:W-:Y:S05]  /*12580*/  BSYNC B1 ;  /* 0x0000000000017941 */ /* 0x000fea0003800000 */
.L_x_452:
        /* <DEDUP_REMOVED lines=9> */
.L_x_455:
[----:B------:R-:W-:Y:S05]  /*12620*/  BSYNC B1 ;  /* 0x0000000000017941 */ /* 0x000fea0003800000 */
.L_x_454:
        /* <DEDUP_REMOVED lines=9> */
.L_x_457:
[----:B------:R-:W-:Y:S05]  /*126c0*/  BSYNC B1 ;  /* 0x0000000000017941 */ /* 0x000fea0003800000 */
.L_x_456:
        /* <DEDUP_REMOVED lines=9> */
.L_x_459:
[----:B------:R-:W-:Y:S05]  /*12760*/  BSYNC B1 ;  /* 0x0000000000017941 */ /* 0x000fea0003800000 */
.L_x_458:
        /* <DEDUP_REMOVED lines=9> */
.L_x_461:
[----:B------:R-:W-:Y:S05]  /*12800*/  BSYNC B1 ;  /* 0x0000000000017941 */ /* 0x000fea0003800000 */
.L_x_460:
        /* <DEDUP_REMOVED lines=9> */
.L_x_463:
[----:B------:R-:W-:Y:S05]  /*128a0*/  BSYNC B1 ;  /* 0x0000000000017941 */ /* 0x000fea0003800000 */
.L_x_462:
        /* <DEDUP_REMOVED lines=9> */
.L_x_465:
[----:B------:R-:W-:Y:S05]  /*12940*/  BSYNC B1 ;  /* 0x0000000000017941 */ /* 0x000fea0003800000 */
.L_x_464:
        /* <DEDUP_REMOVED lines=9> */
.L_x_467:
[----:B------:R-:W-:Y:S05]  /*129e0*/  BSYNC B1 ;  /* 0x0000000000017941 */ /* 0x000fea0003800000 */
.L_x_466:
        /* <DEDUP_REMOVED lines=9> */
.L_x_469:
[----:B------:R-:W-:Y:S05]  /*12a80*/  BSYNC B1 ;  /* 0x0000000000017941 */ /* 0x000fea0003800000 */
.L_x_468:
        /* <DEDUP_REMOVED lines=9> */
.L_x_471:
[----:B------:R-:W-:Y:S05]  /*12b20*/  BSYNC B1 ;  /* 0x0000000000017941 */ /* 0x000fea0003800000 */
.L_x_470:
        /* <DEDUP_REMOVED lines=9> */
.L_x_473:
[----:B------:R-:W-:Y:S05]  /*12bc0*/  BSYNC B1 ;  /* 0x0000000000017941 */ /* 0x000fea0003800000 */
.L_x_472:
        /* <DEDUP_REMOVED lines=9> */
.L_x_475:
[----:B------:R-:W-:Y:S05]  /*12c60*/  BSYNC B1 ;  /* 0x0000000000017941 */ /* 0x000fea0003800000 */
.L_x_474:
        /* <DEDUP_REMOVED lines=9> */
.L_x_477:
[----:B------:R-:W-:Y:S05]  /*12d00*/  BSYNC B1 ;  /* 0x0000000000017941 */ /* 0x000fea0003800000 */
.L_x_476:
        /* <DEDUP_REMOVED lines=9> */
.L_x_479:
[----:B------:R-:W-:Y:S05]  /*12da0*/  BSYNC B1 ;  /* 0x0000000000017941 */ /* 0x000fea0003800000 */
.L_x_478:
        /* <DEDUP_REMOVED lines=9> */
.L_x_481:
[----:B------:R-:W-:Y:S05]  /*12e40*/  BSYNC B1 ;  /* 0x0000000000017941 */ /* 0x000fea0003800000 */
.L_x_480:
        /* <DEDUP_REMOVED lines=9> */
.L_x_483:
[----:B------:R-:W-:Y:S05]  /*12ee0*/  BSYNC B1 ;  /* 0x0000000000017941 */ /* 0x000fea0003800000 */
.L_x_482:
        /* <DEDUP_REMOVED lines=9> */
.L_x_485:
[----:B------:R-:W-:Y:S05]  /*12f80*/  BSYNC B1 ;  /* 0x0000000000017941 */ /* 0x000fea0003800000 */
.L_x_484:
        /* <DEDUP_REMOVED lines=9> */
.L_x_487:
[----:B------:R-:W-:Y:S05]  /*13020*/  BSYNC B1 ;  /* 0x0000000000017941 */ /* 0x000fea0003800000 */
.L_x_486:
        /* <DEDUP_REMOVED lines=9> */
.L_x_489:
[----:B------:R-:W-:Y:S05]  /*130c0*/  BSYNC B1 ;  /* 0x0000000000017941 */ /* 0x000fea0003800000 */
.L_x_488:
        /* <DEDUP_REMOVED lines=9> */
.L_x_491:
[----:B------:R-:W-:Y:S05]  /*13160*/  BSYNC B1 ;  /* 0x0000000000017941 */ /* 0x000fea0003800000 */
.L_x_490:
        /* <DEDUP_REMOVED lines=9> */
.L_x_493:
[----:B------:R-:W-:Y:S05]  /*13200*/  BSYNC B1 ;  /* 0x0000000000017941 */ /* 0x000fea0003800000 */
.L_x_492:
        /* <DEDUP_REMOVED lines=9> */
.L_x_495:
[----:B------:R-:W-:Y:S05]  /*132a0*/  BSYNC B1 ;  /* 0x0000000000017941 */ /* 0x000fea0003800000 */
.L_x_494:
        /* <DEDUP_REMOVED lines=9> */
.L_x_497:
[----:B------:R-:W-:Y:S05]  /*13340*/  BSYNC B1 ;  /* 0x0000000000017941 */ /* 0x000fea0003800000 */
.L_x_496:
        /* <DEDUP_REMOVED lines=9> */
.L_x_499:
[----:B------:R-:W-:Y:S05]  /*133e0*/  BSYNC B1 ;  /* 0x0000000000017941 */ /* 0x000fea0003800000 */
.L_x_498:
        /* <DEDUP_REMOVED lines=9> */
.L_x_501:
[----:B------:R-:W-:Y:S05]  /*13480*/  BSYNC B1 ;  /* 0x0000000000017941 */ /* 0x000fea0003800000 */
.L_x_500:
        /* <DEDUP_REMOVED lines=9> */
.L_x_503:
[----:B------:R-:W-:Y:S05]  /*13520*/  BSYNC B1 ;  /* 0x0000000000017941 */ /* 0x000fea0003800000 */
.L_x_502:
        /* <DEDUP_REMOVED lines=9> */
.L_x_505:
[----:B------:R-:W-:Y:S05]  /*135c0*/  BSYNC B1 ;  /* 0x0000000000017941 */ /* 0x000fea0003800000 */
.L_x_504:
        /* <DEDUP_REMOVED lines=9> */
.L_x_507:
[----:B------:R-:W-:Y:S05]  /*13660*/  BSYNC B1 ;  /* 0x0000000000017941 */ /* 0x000fea0003800000 */
.L_x_506:
        /* <DEDUP_REMOVED lines=9> */
.L_x_509:
[----:B------:R-:W-:Y:S05]  /*13700*/  BSYNC B1 ;  /* 0x0000000000017941 */ /* 0x000fea0003800000 */
.L_x_508:
        /* <DEDUP_REMOVED lines=9> */
.L_x_511:
[----:B------:R-:W-:Y:S05]  /*137a0*/  BSYNC B1 ;  /* 0x0000000000017941 */ /* 0x000fea0003800000 */
.L_x_510:
        /* <DEDUP_REMOVED lines=9> */
.L_x_513:
[----:B------:R-:W-:Y:S05]  /*13840*/  BSYNC B1 ;  /* 0x0000000000017941 */ /* 0x000fea0003800000 */
.L_x_512:
        /* <DEDUP_REMOVED lines=9> */
.L_x_515:
[----:B------:R-:W-:Y:S05]  /*138e0*/  BSYNC B1 ;  /* 0x0000000000017941 */ /* 0x000fea0003800000 */
.L_x_514:
        /* <DEDUP_REMOVED lines=9> */
.L_x_517:
[----:B------:R-:W-:Y:S05]  /*13980*/  BSYNC B1 ;  /* 0x0000000000017941 */ /* 0x000fea0003800000 */
.L_x_516:
        /* <DEDUP_REMOVED lines=9> */
.L_x_519:
[----:B------:R-:W-:Y:S05]  /*13a20*/  BSYNC B1 ;  /* 0x0000000000017941 */ /* 0x000fea0003800000 */
.L_x_518:
        /* <DEDUP_REMOVED lines=9> */
.L_x_521:
[----:B------:R-:W-:Y:S05]  /*13ac0*/  BSYNC B1 ;  /* 0x0000000000017941 */ /* 0x000fea0003800000 */
.L_x_520:
        /* <DEDUP_REMOVED lines=9> */
.L_x_523:
[----:B------:R-:W-:Y:S05]  /*13b60*/  BSYNC B1 ;  /* 0x0000000000017941 */ /* 0x000fea0003800000 */
.L_x_522:
        /* <DEDUP_REMOVED lines=9> */
.L_x_525:
[----:B------:R-:W-:Y:S05]  /*13c00*/  BSYNC B1 ;  /* 0x0000000000017941 */ /* 0x000fea0003800000 */
.L_x_524:
        /* <DEDUP_REMOVED lines=9> */
.L_x_527:
[----:B------:R-:W-:Y:S05]  /*13ca0*/  BSYNC B1 ;  /* 0x0000000000017941 */ /* 0x000fea0003800000 */
.L_x_526:
        /* <DEDUP_REMOVED lines=9> */
.L_x_529:
[----:B------:R-:W-:Y:S05]  /*13d40*/  BSYNC B1 ;  /* 0x0000000000017941 */ /* 0x000fea0003800000 */
.L_x_528:
        /* <DEDUP_REMOVED lines=9> */
.L_x_531:
[----:B------:R-:W-:Y:S05]  /*13de0*/  BSYNC B1 ;  /* 0x0000000000017941 */ /* 0x000fea0003800000 */
.L_x_530:
        /* <DEDUP_REMOVED lines=9> */
.L_x_533:
[----:B------:R-:W-:Y:S05]  /*13e80*/  BSYNC B1 ;  /* 0x0000000000017941 */ /* 0x000fea0003800000 */
.L_x_532:
        /* <DEDUP_REMOVED lines=9> */
.L_x_535:
[----:B------:R-:W-:Y:S05]  /*13f20*/  BSYNC B1 ;  /* 0x0000000000017941 */ /* 0x000fea0003800000 */
.L_x_534:
        /* <DEDUP_REMOVED lines=9> */
.L_x_537:
[----:B------:R-:W-:Y:S05]  /*13fc0*/  BSYNC B1 ;  /* 0x0000000000017941 */ /* 0x000fea0003800000 */
.L_x_536:
[----:B01--45:R-:W-:Y:S01]  /*13fd0*/  LOP3.LUT R7, R3, 0xffffe000, RZ, 0xc0, !PT ;  /* 0xffffe00003077812 */ /* 0x033fe200078ec0ff */
        /* <DEDUP_REMOVED lines=8> */
.L_x_539:
[----:B------:R-:W-:Y:S05]  /*14060*/  BSYNC B1 ;  /* 0x0000000000017941 */ /* 0x000fea0003800000 */
.L_x_538:
        /* <DEDUP_REMOVED lines=9> */
.L_x_541:
[----:B------:R-:W-:Y:S05]  /*14100*/  BSYNC B1 ;  /* 0x0000000000017941 */ /* 0x000fea0003800000 */
.L_x_540:
[----:B------:R-:W-:Y:S05]  /*14110*/  @!P1 BRA `(.L_x_542) ;  /* 0x0000005000909947 */ /* 0x000fea0003800000 */
[----:B-----5:R-:W-:-:S05]  /*14120*/  LOP3.LUT R3, R3, 0xffffe000, RZ, 0xc0, !PT ;  /* 0xffffe00003037812 */ /* 0x020fca00078ec0ff */
[----:B------:R-:W-:-:S04]  /*14130*/  FMUL R0, R3, R16 ;  /* 0x0000001003007220 */ /* 0x000fc80000400000 */
[----:B------:R-:W-:-:S05]  /*14140*/  FFMA R151, R151, R2, R0 ;  /* 0x0000000297977223 */ /* 0x000fca0000000000 */
[----:B------:R-:W-:-:S05]  /*14150*/  F2FP.TF32.F32.PACK_B R151, R151 ;  /* 0x00000097ff97723e */ /* 0x000fca00024050ff */
[----:B------:R0:W-:Y:S01]  /*14160*/  STG.E desc[UR36][R4.64+0x3e4], R151 ;  /* 0x0003e49704007986 */ /* 0x0001e2000c101924 */
[----:B------:R-:W-:Y:S05]  /*14170*/  BRA `(.L_x_542) ;  /* 0x0000005000787947 */ /* 0x000fea0003800000 */
.L_x_35:
[----:B------:R-:W2:Y:S01]  /*14180*/  LDL.LU R3, [R1] ;  /* 0x0000000001037983 */ /* 0x000ea20000300800 */
[----:B------:R-:W-:-:S03]  /*14190*/  ULDC.64 UR4, c[0x0][0x5c0] ;  /* 0x0001700000047ab9 */ /* 0x000fc60000000a00 */
[----:B------:R-:W3:Y:S04]  /*141a0*/  LDL.LU R9, [R1+0x8] ;  /* 0x0000080001097983 */ /* 0x000ee80000300800 */
[----:B------:R-:W4:Y:S04]  /*141b0*/  LDL.LU R8, [R1+0x50] ;  /* 0x0000500001087983 */ /* 0x000f280000300800 */
[----:B------:R0:W-:Y:S04]  /*141c0*/  STL [R1+0x22c], R146 ;  /* 0x00022c9201007387 */ /* 0x0001e80000100800 */
[----:B0-----:R-:W4:Y:S04]  /*141d0*/  LDL.LU R146, [R1+0x70] ;  /* 0x0000700001927983 */ /* 0x001f280000300800 */
[----:B------:R0:W-:Y:S04]  /*141e0*/  STL [R1+0x228], R147 ;  /* 0x0002289301007387 */ /* 0x0001e80000100800 */
[----:B0-----:R-:W4:Y:S04]  /*141f0*/  LDL.LU R147, [R1+0x74] ;  /* 0x0000740001937983 */ /* 0x001f280000300800 */
[----:B------:R-:W4:Y:S04]  /*14200*/  LDL.LU R235, [R1+0x78] ;  /* 0x0000780001eb7983 */ /* 0x000f280000300800 */
        /* <DEDUP_REMOVED lines=93> */
[----:B------:R0:W-:Y:S04]  /*147e0*/  STL [R1+0x224], R148 ;  /* 0x0002249401007387 */ /* 0x0001e80000100800 */
[----:B0-----:R-:W4:Y:S04]  /*147f0*/  LDL.LU R148, [R1+0x58] ;  /* 0x0000580001947983 */ /* 0x001f280000300800 */
        /* <DEDUP_REMOVED lines=11> */
[----:B0-----:R-:W3:Y:S01]  /*148b0*/  LDL.LU R16, [R1+0x200] ;  /* 0x0002000001107983 */ /* 0x001ee20000300800 */
[----:B--2---:R-:W-:Y:S01]  /*148c0*/  FMUL R3, R3, R2 ;  /* 0x0000000203037220 */ /* 0x004fe20000400000 */
[----:B------:R-:W-:-:S02]  /*148d0*/  LEA R4, P0, R6, UR4, 0x2 ;  /* 0x0000000406047c11 */ /* 0x000fc4000f8010ff */
[----:B------:R-:W2:Y:S02]  /*148e0*/  LDL.LU R7, [R1+0x4] ;  /* 0x0000040001077983 */ /* 0x000ea40000300800 */
[----:B------:R-:W-:Y:S02]  /*148f0*/  LEA.HI.X R5, R6, UR5, R10, 0x2, P0 ;  /* 0x0000000506057c11 */ /* 0x000fe400080f140a */
[----:B------:R-:W-:Y:S01]  /*14900*/  F2FP.TF32.F32.PACK_B R3, R3 ;  /* 0x00000003ff03723e */ /* 0x000fe200024050ff */
[----:B------:R-:W4:Y:S01]  /*14910*/  LDL.LU R10, [R1+0xb0] ;  /* 0x0000b000010a7983 */ /* 0x000f220000300800 */
[----:B------:R-:W-:-:S03]  /*14920*/  ISETP.GT.AND P0, PT, R0, 0x1, P1 ;  /* 0x000000010000780c */ /* 0x000fc60000f04270 */
[----:B------:R2:W-:Y:S02]  /*14930*/  @P2 STG.E desc[UR36][R4.64], R3 ;  /* 0x0000000304002986 */ /* 0x0005e4000c101924 */
[----:B--2---:R-:W-:-:S05]  /*14940*/  FMUL R3, R7, R2 ;  /* 0x0000000207037220 */ /* 0x004fca0000400000 */
[----:B------:R-:W-:-:S05]  /*14950*/  F2FP.TF32.F32.PACK_B R3, R3 ;  /* 0x00000003ff03723e */ /* 0x000fca00024050ff */
[----:B------:R0:W-:Y:S04]  /*14960*/  @P0 STG.E desc[UR36][R4.64+0x4], R3 ;  /* 0x0000040304000986 */ /* 0x0001e8000c101924 */
[----:B0-----:R-:W2:Y:S01]  /*14970*/  LDL.LU R3, [R1+0xc] ;  /* 0x00000c0001037983 */ /* 0x001ea20000300800 */
[----:B---3--:R-:W-:Y:S01]  /*14980*/  ISETP.GT.AND P0, PT, R16, 0x8, PT ;  /* 0x000000081000780c */ /* 0x008fe20003f04270 */
[----:B------:R-:W-:-:S03]  /*14990*/  USHF.L.U32 UR5, UR8, 0x5, URZ ;  /* 0x0000000508057899 */ /* 0x000fc6000800063f */
[----:B------:R-:W-:Y:S01]  /*149a0*/  ISETP.GT.AND P2, PT, R0, RZ, P0 ;  /* 0x000000ff0000720c */ /* 0x000fe20000744270 */
[----:B------:R-:W-:Y:S01]  /*149b0*/  USHF.L.U64.HI UR4, UR8, 0x5, UR9 ;  /* 0x0000000508047899 */ /* 0x000fe20008010209 */
[----:B------:R-:W-:Y:S01]  /*149c0*/  FMUL R9, R9, R2 ;  /* 0x0000000209097220 */ /* 0x000fe20000400000 */
[----:B------:R-:W-:-:S04]  /*149d0*/  IADD3 R6, P3, R4, UR5, RZ ;  /* 0x0000000504067c10 */ /* 0x000fc8000ff7e0ff */
[----:B------:R-:W-:Y:S02]  /*149e0*/  F2FP.TF32.F32.PACK_B R9, R9 ;  /* 0x00000009ff09723e */ /* 0x000fe400024050ff */
[----:B------:R-:W-:-:S05]  /*149f0*/  IADD3.X R7, R5, UR4, RZ, P3, !PT ;  /* 0x0000000405077c10 */ /* 0x000fca0009ffe4ff */
[----:B------:R0:W-:Y:S01]  /*14a00*/  @P2 STG.E desc[UR36][R6.64], R9 ;  /* 0x0000000906002986 */ /* 0x0001e2000c101924 */
[----:B------:R-:W-:-:S03]  /*14a10*/  ISETP.GT.AND P2, PT, R0, 0x1, P0 ;  /* 0x000000010000780c */ /* 0x000fc60000744270 */
[----:B0-----:R-:W3:Y:S01]  /*14a20*/  LDL.LU R9, [R1+0xac] ;  /* 0x0000ac0001097983 */ /* 0x001ee20000300800 */
[----:B--2---:R-:W-:-:S05]  /*14a30*/  FMUL R3, R3, R2 ;  /* 0x0000000203037220 */ /* 0x004fca0000400000 */
[----:B------:R-:W-:-:S05]  /*14a40*/  F2FP.TF32.F32.PACK_B R3, R3 ;  /* 0x00000003ff03723e */ /* 0x000fca00024050ff */
[----:B------:R0:W-:Y:S04]  /*14a50*/  @P2 STG.E desc[UR36][R6.64+0x4], R3 ;  /* 0x0000040306002986 */ /* 0x0001e8000c101924 */
[----:B0-----:R-:W2:Y:S01]  /*14a60*/  LDL.LU R3, [R1+0x10] ;  /* 0x0000100001037983 */ /* 0x001ea20000300800 */
[----:B------:R-:W-:Y:S01]  /*14a70*/  ISETP.GT.AND P2, PT, R0, 0x8, P1 ;  /* 0x000000080000780c */ /* 0x000fe20000f44270 */
[----:B--2---:R-:W-:-:S05]  /*14a80*/  FMUL R3, R3, R2 ;  /* 0x0000000203037220 */ /* 0x004fca0000400000 */
[----:B------:R-:W-:-:S07]  /*14a90*/  F2FP.TF32.F32.PACK_B R3, R3 ;  /* 0x00000003ff03723e */ /* 0x000fce00024050ff */
        /* <DEDUP_REMOVED lines=77> */
[C---:B------:R-:W-:Y:S02]  /*14f70*/  ISETP.GT.AND P2, PT, R0.reuse, 0x28, P1 ;  /* 0x000000280000780c */ /* 0x040fe40000f44270 */
[----:B------:R-:W-:Y:S01]  /*14f80*/  ISETP.GT.AND P3, PT, R0, 0x29, P1 ;  /* 0x000000290000780c */ /* 0x000fe20000f64270 */
[----:B----4-:R-:W-:-:S05]  /*14f90*/  FMUL R8, R8, R2 ;  /* 0x0000000208087220 */ /* 0x010fca0000400000 */
[----:B------:R-:W-:-:S05]  /*14fa0*/  F2FP.TF32.F32.PACK_B R8, R8 ;  /* 0x00000008ff08723e */ /* 0x000fca00024050ff */
[----:B------:R0:W-:Y:S04]  /*14fb0*/  @P2 STG.E desc[UR36][R4.64+0xa0], R8 ;  /* 0x0000a00804002986 */ /* 0x0001e8000c101924 */
[----:B0-----:R-:W4:Y:S01]  /*14fc0*/  LDL.LU R8, [R1+0xa8] ;  /* 0x0000a80001087983 */ /* 0x001f220000300800 */
[----:B------:R-:W-:Y:S01]  /*14fd0*/  ISETP.GT.AND P2, PT, R0, 0x28, P0 ;  /* 0x000000280000780c */ /* 0x000fe20000744270 */
[-C--:B------:R-:W-:Y:S01]  /*14fe0*/  FMUL R148, R148, R2.reuse ;  /* 0x0000000294947220 */ /* 0x080fe20000400000 */
[----:B------:R-:W-:Y:S01]  /*14ff0*/  ISETP.GT.AND P4, PT, R0, 0x30, P1 ;  /* 0x000000300000780c */ /* 0x000fe20000f84270 */
[-C--:B------:R-:W-:Y:S01]  /*15000*/  FMUL R149, R149, R2.reuse ;  /* 0x0000000295957220 */ /* 0x080fe20000400000 */
[-C--:B------:R-:W-:Y:S01]  /*15010*/  FMUL R150, R150, R2.reuse ;  /* 0x0000000296967220 */ /* 0x080fe20000400000 */
[----:B------:R-:W-:Y:S01]  /*15020*/  ISETP.GT.AND P5, PT, R0, 0x31, P1 ;  /* 0x000000310000780c */ /* 0x000fe20000fa4270 */
[----:B------:R-:W-:Y:S01]  /*15030*/  FMUL R151, R151, R2 ;  /* 0x0000000297977220 */ /* 0x000fe20000400000 */
[----:B------:R-:W-:-:S02]  /*15040*/  F2FP.TF32.F32.PACK_B R148, R148 ;  /* 0x00000094ff94723e */ /* 0x000fc400024050ff */
[----:B------:R-:W-:Y:S02]  /*15050*/  F2FP.TF32.F32.PACK_B R149, R149 ;  /* 0x00000095ff95723e */ /* 0x000fe400024050ff */
[----:B------:R-:W-:Y:S02]  /*15060*/  F2FP.TF32.F32.PACK_B R150, R150 ;  /* 0x00000096ff96723e */ /* 0x000fe400024050ff */
[----:B------:R-:W-:Y:S01]  /*15070*/  F2FP.TF32.F32.PACK_B R151, R151 ;  /* 0x00000097ff97723e */ /* 0x000fe200024050ff */
[----:B--2---:R-:W-:-:S05]  /*15080*/  FMUL R3, R3, R2 ;  /* 0x0000000203037220 */ /* 0x004fca0000400000 */
[----:B------:R-:W-:-:S05]  /*15090*/  F2FP.TF32.F32.PACK_B R3, R3 ;  /* 0x00000003ff03723e */ /* 0x000fca00024050ff */
[----:B------:R0:W-:Y:S04]  /*150a0*/  @P3 STG.E desc[UR36][R4.64+0xa4], R3 ;  /* 0x0000a40304003986 */ /* 0x0001e8000c101924 */
[----:B0-----:R-:W2:Y:S01]  /*150b0*/  LDL.LU R3, [R1+0xa4] ;  /* 0x0000a40001037983 */ /* 0x001ea20000300800 */
[----:B------:R-:W-:-:S03]  /*150c0*/  ISETP.GT.AND P3, PT, R0, 0x29, P0 ;  /* 0x000000290000780c */ /* 0x000fc60000764270 */
[----:B------:R-:W-:Y:S01]  /*150d0*/  @P2 STG.E desc[UR36][R6.64+0xa0], R148 ;  /* 0x0000a09406002986 */ /* 0x000fe2000c101924 */
[----:B------:R-:W-:Y:S01]  /*150e0*/  ISETP.GT.AND P2, PT, R0, 0x30, P0 ;  /* 0x000000300000780c */ /* 0x000fe20000744270 */
[-C--:B------:R-:W-:Y:S01]  /*150f0*/  FMUL R152, R152, R2.reuse ;  /* 0x0000000298987220 */ /* 0x080fe20000400000 */
[-C--:B------:R-:W-:Y:S01]  /*15100*/  FMUL R17, R17, R2.reuse ;  /* 0x0000000211117220 */ /* 0x080fe20000400000 */
[-C--:B------:R-:W-:Y:S01]  /*15110*/  FMUL R237, R146, R2.reuse ;  /* 0x0000000292ed7220 */ /* 0x080fe20000400000 */
[-C--:B------:R-:W-:Y:S01]  /*15120*/  FMUL R236, R147, R2.reuse ;  /* 0x0000000293ec7220 */ /* 0x080fe20000400000 */
[----:B------:R-:W-:-:S04]  /*15130*/  FMUL R235, R235, R2 ;  /* 0x00000002ebeb7220 */ /* 0x000fc80000400000 */
[----:B------:R-:W-:Y:S01]  /*15140*/  @P3 STG.E desc[UR36][R6.64+0xa4], R149 ;  /* 0x0000a49506003986 */ /* 0x000fe2000c101924 */
[----:B------:R-:W-:-:S03]  /*15150*/  ISETP.GT.AND P3, PT, R0, 0x31, P0 ;  /* 0x000000310000780c */ /* 0x000fc60000764270 */
[----:B------:R-:W-:Y:S01]  /*15160*/  @P4 STG.E desc[UR36][R4.64+0xc0], R150 ;  /* 0x0000c09604004986 */ /* 0x000fe2000c101924 */
[----:B------:R-:W-:-:S03]  /*15170*/  ISETP.GT.AND P4, PT, R0, 0x38, P1 ;  /* 0x000000380000780c */ /* 0x000fc60000f84270 */
[----:B------:R-:W-:Y:S01]  /*15180*/  @P5 STG.E desc[UR36][R4.64+0xc4], R151 ;  /* 0x0000c49704005986 */ /* 0x000fe2000c101924 */
[----:B------:R-:W-:Y:S02]  /*15190*/  ISETP.GT.AND P5, PT, R0, 0x39, P1 ;  /* 0x000000390000780c */ /* 0x000fe40000fa4270 */
[----:B------:R-:W-:Y:S01]  /*151a0*/  F2FP.TF32.F32.PACK_B R152, R152 ;  /* 0x00000098ff98723e */ /* 0x000fe200024050ff */
[-C--:B------:R-:W-:Y:S01]  /*151b0*/  FMUL R234, R234, R2.reuse ;  /* 0x00000002eaea7220 */ /* 0x080fe20000400000 */
[----:B------:R-:W-:Y:S01]  /*151c0*/  F2FP.TF32.F32.PACK_B R17, R17 ;  /* 0x00000011ff11723e */ /* 0x000fe200024050ff */
[----:B------:R-:W-:Y:S01]  /*151d0*/  FMUL R233, R233, R2 ;  /* 0x00000002e9e97220 */ /* 0x000fe20000400000 */
[----:B------:R-:W-:Y:S01]  /*151e0*/  F2FP.TF32.F32.PACK_B R237, R237 ;  /* 0x000000edffed723e */ /* 0x000fe200024050ff */
[----:B------:R-:W-:Y:S01]  /*151f0*/  @P2 STG.E desc[UR36][R6.64+0xc0], R152 ;  /* 0x0000c09806002986 */ /* 0x000fe2000c101924 */
[C---:B------:R-:W-:Y:S02]  /*15200*/  ISETP.GT.AND P2, PT, R0.reuse, 0x38, P0 ;  /* 0x000000380000780c */ /* 0x040fe40000744270 */
[----:B------:R-:W-:Y:S01]  /*15210*/  F2FP.TF32.F32.PACK_B R236, R236 ;  /* 0x000000ecffec723e */ /* 0x000fe200024050ff */
[----:B------:R-:W-:Y:S01]  /*15220*/  @P3 STG.E desc[UR36][R6.64+0xc4], R17 ;  /* 0x0000c41106003986 */ /* 0x000fe2000c101924 */
[----:B------:R-:W-:-:S03]  /*15230*/  ISETP.GT.AND P3, PT, R0, 0x39, P0 ;  /* 0x000000390000780c */ /* 0x000fc60000764270 */
[----:B------:R-:W-:Y:S01]  /*15240*/  @P4 STG.E desc[UR36][R4.64+0xe0], R237 ;  /* 0x0000e0ed04004986 */ /* 0x000fe2000c101924 */
[----:B------:R-:W-:-:S03]  /*15250*/  ISETP.GT.AND P4, PT, R0, 0x40, P1 ;  /* 0x000000400000780c */ /* 0x000fc60000f84270 */
[----:B------:R-:W-:Y:S01]  /*15260*/  @P5 STG.E desc[UR36][R4.64+0xe4], R236 ;  /* 0x0000e4ec04005986 */ /* 0x000fe2000c101924 */
[----:B------:R-:W-:Y:S01]  /*15270*/  ISETP.GT.AND P5, PT, R0, 0x41, P1 ;  /* 0x000000410000780c */ /* 0x000fe20000fa4270 */
[-C--:B------:R-:W-:Y:S01]  /*15280*/  FMUL R232, R232, R2.reuse ;  /* 0x00000002e8e87220 */ /* 0x080fe20000400000 */
[----:B------:R-:W-:Y:S01]  /*15290*/  F2FP.TF32.F32.PACK_B R235, R235 ;  /* 0x000000ebffeb723e */ /* 0x000fe200024050ff */
[----:B------:R-:W-:Y:S01]  /*152a0*/  FMUL R231, R231, R2 ;  /* 0x00000002e7e77220 */ /* 0x000fe20000400000 */
        /* <DEDUP_REMOVED lines=9> */
[C---:B------:R-:W-:Y:S01]  /*15340*/  ISETP.GT.AND P4, PT, R0.reuse, 0x48, P1 ;  /* 0x000000480000780c */ /* 0x040fe20000f84270 */
[-C--:B------:R-:W-:Y:S02]  /*15350*/  FMUL R229, R229, R2.reuse ;  /* 0x00000002e5e57220 */ /* 0x080fe40000400000 */
        /* <DEDUP_REMOVED lines=9> */
[----:B------:R-:W-:-:S02]  /*153f0*/  ISETP.GT.AND P2, PT, R0, 0x48, P0 ;  /* 0x000000480000780c */ /* 0x000fc40000744270 */
[----:B------:R-:W-:Y:S01]  /*15400*/  F2FP.TF32.F32.PACK_B R228, R228 ;  /* 0x000000e4ffe4723e */ /* 0x000fe200024050ff */
[----:B------:R-:W-:Y:S01]  /*15410*/  @P3 STG.E desc[UR36][R6.64+0x104], R230 ;  /* 0x000104e606003986 */ /* 0x000fe2000c101924 */
[----:B------:R-:W-:-:S03]  /*15420*/  ISETP.GT.AND P3, PT, R0, 0x49, P0 ;  /* 0x000000490000780c */ /* 0x000fc60000764270 */
[----:B------:R-:W-:Y:S01]  /*15430*/  @P4 STG.E desc[UR36][R4.64+0x120], R229 ;  /* 0x000120e504004986 */ /* 0x000fe2000c101924 */
[C---:B------:R-:W-:Y:S01]  /*15440*/  ISETP.GT.AND P4, PT, R0.reuse, 0x50, P1 ;  /* 0x000000500000780c */ /* 0x040fe20000f84270 */
[-C--:B------:R-:W-:Y:S02]  /*15450*/  FMUL R225, R225, R2.reuse ;  /* 0x00000002e1e17220 */ /* 0x080fe40000400000 */
[----:B------:R-:W-:Y:S01]  /*15460*/  @P5 STG.E desc[UR36][R4.64+0x124], R228 ;  /* 0x000124e404005986 */ /* 0x000fe2000c101924 */
[----:B------:R-:W-:Y:S02]  /*15470*/  ISETP.GT.AND P5, PT, R0, 0x51, P1 ;  /* 0x000000510000780c */ /* 0x000fe40000fa4270 */
[----:B------:R-:W-:Y:S01]  /*15480*/  F2FP.TF32.F32.PACK_B R227, R227 ;  /* 0x000000e3ffe3723e */ /* 0x000fe200024050ff */
[----:B----4-:R-:W-:Y:S01]  /*15490*/  FMUL R8, R8, R2 ;  /* 0x0000000208087220 */ /* 0x010fe20000400000 */
[----:B------:R-:W-:Y:S01]  /*154a0*/  F2FP.TF32.F32.PACK_B R226, R226 ;  /* 0x000000e2ffe2723e */ /* 0x000fe200024050ff */
[----:B---3--:R-:W-:Y:S01]  /*154b0*/  FMUL R9, R9, R2 ;  /* 0x0000000209097220 */ /* 0x008fe20000400000 */
[----:B------:R-:W-:Y:S01]  /*154c0*/  F2FP.TF32.F32.PACK_B R225, R225 ;  /* 0x000000e1ffe1723e */ /* 0x000fe200024050ff */
[----:B------:R-:W-:Y:S01]  /*154d0*/  @P2 STG.E desc[UR36][R6.64+0x120], R227 ;  /* 0x000120e306002986 */ /* 0x000fe2000c101924 */
[----:B------:R-:W-:-:S03]  /*154e0*/  ISETP.GT.AND P2, PT, R0, 0x50, P0 ;  /* 0x000000500000780c */ /* 0x000fc60000744270 */
[----:B------:R-:W-:Y:S01]  /*154f0*/  @P3 STG.E desc[UR36][R6.64+0x124], R226 ;  /* 0x000124e206003986 */ /* 0x000fe2000c101924 */
[----:B------:R-:W-:-:S03]  /*15500*/  ISETP.GT.AND P3, PT, R0, 0x51, P0 ;  /* 0x000000510000780c */ /* 0x000fc60000764270 */
[----:B------:R-:W-:Y:S01]  /*15510*/  @P4 STG.E desc[UR36][R4.64+0x140], R225 ;  /* 0x000140e104004986 */ /* 0x000fe2000c101924 */
[----:B------:R-:W-:Y:S01]  /*15520*/  ISETP.GT.AND P4, PT, R0, 0x58, P1 ;  /* 0x000000580000780c */ /* 0x000fe20000f84270 */
[----:B------:R-:W-:Y:S01]  /*15530*/  FMUL R10, R10, R2 ;  /* 0x000000020a0a7220 */ /* 0x000fe20000400000 */
[----:B------:R-:W-:Y:S01]  /*15540*/  F2FP.TF32.F32.PACK_B R8, R8 ;  /* 0x00000008ff08723e */ /* 0x000fe200024050ff */
[-C--:B------:R-:W-:Y:S01]  /*15550*/  FMUL R11, R11, R2.reuse ;  /* 0x000000020b0b7220 */ /* 0x080fe20000400000 */
[----:B------:R-:W-:Y:S01]  /*15560*/  F2FP.TF32.F32.PACK_B R9, R9 ;  /* 0x00000009ff09723e */ /* 0x000fe200024050ff */
        /* <DEDUP_REMOVED lines=67> */
[-C--:B--2---:R-:W-:Y:S01]  /*159a0*/  FMUL R3, R3, R2.reuse ;  /* 0x0000000203037220 */ /* 0x084fe20000400000 */
[-C--:B------:R-:W-:Y:S01]  /*159b0*/  FMUL R177, R177, R2.reuse ;  /* 0x00000002b1b17220 */ /* 0x080fe20000400000 */
[-C--:B------:R-:W-:Y:S01]  /*159c0*/  FMUL R178, R178, R2.reuse ;  /* 0x00000002b2b27220 */ /* 0x080fe20000400000 */
[-C--:B------:R-:W-:Y:S01]  /*159d0*/  FMUL R179, R179, R2.reuse ;  /* 0x00000002b3b37220 */ /* 0x080fe20000400000 */
[-C--:B------:R-:W-:Y:S01]  /*159e0*/  FMUL R180, R180, R2.reuse ;  /* 0x00000002b4b47220 */ /* 0x080fe20000400000 */
[----:B------:R-:W-:Y:S01]  /*159f0*/  F2FP.TF32.F32.PACK_B R3, R3 ;  /* 0x00000003ff03723e */ /* 0x000fe200024050ff */
[-C--:B------:R-:W-:Y:S01]  /*15a00*/  FMUL R181, R181, R2.reuse ;  /* 0x00000002b5b57220 */ /* 0x080fe20000400000 */
[-C--:B------:R-:W-:Y:S01]  /*15a10*/  FMUL R182, R182, R2.reuse ;  /* 0x00000002b6b67220 */ /* 0x080fe20000400000 */
[-C--:B------:R-:W-:Y:S01]  /*15a20*/  FMUL R183, R183, R2.reuse ;  /* 0x00000002b7b77220 */ /* 0x080fe20000400000 */
[----:B------:R-:W-:Y:S01]  /*15a30*/  FMUL R184, R184, R2 ;  /* 0x00000002b8b87220 */ /* 0x000fe20000400000 */
[----:B------:R-:W-:Y:S01]  /*15a40*/  @P5 STG.E desc[UR36][R4.64+0x144], R3 ;  /* 0x0001440304005986 */ /* 0x000fe2000c101924 */
[----:B------:R-:W-:-:S03]  /*15a50*/  ISETP.GT.AND P5, PT, R0, 0x59, P1 ;  /* 0x000000590000780c */ /* 0x000fc60000fa4270 */
[----:B------:R-:W-:Y:S01]  /*15a60*/  @P2 STG.E desc[UR36][R6.64+0x140], R8 ;  /* 0x0001400806002986 */ /* 0x000fe2000c101924 */
[----:B------:R-:W-:-:S03]  /*15a70*/  ISETP.GT.AND P2, PT, R0, 0x58, P0 ;  /* 0x000000580000780c */ /* 0x000fc60000744270 */
[----:B------:R0:W-:Y:S01]  /*15a80*/  @P3 STG.E desc[UR36][R6.64+0x144], R9 ;  /* 0x0001440906003986 */ /* 0x0001e2000c101924 */
[----:B------:R-:W-:-:S03]  /*15a90*/  ISETP.GT.AND P3, PT, R0, 0x59, P0 ;  /* 0x000000590000780c */ /* 0x000fc60000764270 */
[----:B------:R-:W-:Y:S01]  /*15aa0*/  @P4 STG.E desc[UR36][R4.64+0x160], R10 ;  /* 0x0001600a04004986 */ /* 0x000fe2000c101924 */
[----:B------:R-:W-:-:S03]  /*15ab0*/  ISETP.GT.AND P4, PT, R0, 0x60, P1 ;  /* 0x000000600000780c */ /* 0x000fc60000f84270 */
[----:B------:R1:W-:Y:S01]  /*15ac0*/  @P5 STG.E desc[UR36][R4.64+0x164], R11 ;  /* 0x0001640b04005986 */ /* 0x0003e2000c101924 */
[----:B------:R-:W-:-:S03]  /*15ad0*/  ISETP.GT.AND P5, PT, R0, 0x61, P1 ;  /* 0x000000610000780c */ /* 0x000fc60000fa4270 */
[----:B------:R-:W-:Y:S01]  /*15ae0*/  @P2 STG.E desc[UR36][R6.64+0x160], R12 ;  /* 0x0001600c06002986 */ /* 0x000fe2000c101924 */
        /* <DEDUP_REMOVED lines=61> */
[----:B------:R-:W-:-:S03]  /*15ec0*/  ISETP.GT.AND P4, PT, R0, 0xa0, P1 ;  /* 0x000000a00000780c */ /* 0x000fc60000f84270 */
[----:B------:R-:W-:Y:S01]  /*15ed0*/  @P5 STG.E desc[UR36][R4.64+0x264], R174 ;  /* 0x000264ae04005986 */ /* 0x000fe2000c101924 */
[----:B------:R-:W-:Y:S02]  /*15ee0*/  ISETP.GT.AND P5, PT, R0, 0xa1, P1 ;  /* 0x000000a10000780c */ /* 0x000fe40000fa4270 */
        /* <DEDUP_REMOVED lines=165> */
[C---:B------:R-:W-:Y:S02]  /*16940*/  ISETP.GT.AND P4, PT, R0.reuse, 0xf8, P1 ;  /* 0x000000f80000780c */ /* 0x040fe40000f84270 */
[----:B------:R-:W-:Y:S01]  /*16950*/  ISETP.GT.AND P1, PT, R0, 0xf9, P1 ;  /* 0x000000f90000780c */ /* 0x000fe20000f24270 */
[-C--:B------:R-:W-:Y:S01]  /*16960*/  FMUL R221, R221, R2.reuse ;  /* 0x00000002dddd7220 */ /* 0x080fe20000400000 */
[----:B------:R-:W-:Y:S01]  /*16970*/  @P5 STG.E desc[UR36][R4.64+0x3c4], R218 ;  /* 0x0003c4da04005986 */ /* 0x000fe2000c101924 */
[-C--:B------:R-:W-:Y:S01]  /*16980*/  FMUL R222, R222, R2.reuse ;  /* 0x00000002dede7220 */ /* 0x080fe20000400000 */
[----:B------:R-:W-:Y:S01]  /*16990*/  ISETP.GT.AND P5, PT, R0, 0xf8, P0 ;  /* 0x000000f80000780c */ /* 0x000fe200007a4270 */
[----:B------:R-:W-:Y:S01]  /*169a0*/  FMUL R223, R223, R2 ;  /* 0x00000002dfdf7220 */ /* 0x000fe20000400000 */
[----:B------:R-:W-:Y:S01]  /*169b0*/  F2FP.TF32.F32.PACK_B R219, R219 ;  /* 0x000000dbffdb723e */ /* 0x000fe200024050ff */
[----:B------:R-:W-:Y:S01]  /*169c0*/  USHF.L.U32 UR12, UR8, 0x9, URZ ;  /* 0x00000009080c7899 */ /* 0x000fe2000800063f */
[----:B------:R-:W-:Y:S01]  /*169d0*/  F2FP.TF32.F32.PACK_B R220, R220 ;  /* 0x000000dcffdc723e */ /* 0x000fe200024050ff */
[----:B------:R-:W-:Y:S01]  /*169e0*/  USHF.L.U64.HI UR11, UR8, 0x9, UR9 ;  /* 0x00000009080b7899 */ /* 0x000fe20008010209 */
[----:B------:R-:W-:Y:S01]  /*169f0*/  F2FP.TF32.F32.PACK_B R221, R221 ;  /* 0x000000ddffdd723e */ /* 0x000fe200024050ff */
[----:B------:R-:W-:Y:S01]  /*16a00*/  FMUL R224, R224, R2 ;  /* 0x00000002e0e07220 */ /* 0x000fe20000400000 */
[----:B------:R-:W-:Y:S01]  /*16a10*/  F2FP.TF32.F32.PACK_B R222, R222 ;  /* 0x000000deffde723e */ /* 0x000fe200024050ff */
[----:B------:R-:W-:Y:S01]  /*16a20*/  @P2 STG.E desc[UR36][R6.64+0x3c0], R219 ;  /* 0x0003c0db06002986 */ /* 0x000fe2000c101924 */
[----:B------:R-:W-:Y:S01]  /*16a30*/  F2FP.TF32.F32.PACK_B R223, R223 ;  /* 0x000000dfffdf723e */ /* 0x000fe200024050ff */
[----:B0-----:R-:W-:-:S02]  /*16a40*/  IMAD.U32 R9, RZ, RZ, UR12 ;  /* 0x0000000cff097e24 */ /* 0x001fc4000f8e00ff */
[----:B------:R-:W-:Y:S04]  /*16a50*/  @P3 STG.E desc[UR36][R6.64+0x3c4], R220 ;  /* 0x0003c4dc06003986 */ /* 0x000fe8000c101924 */
[----:B------:R-:W-:Y:S01]  /*16a60*/  @P4 STG.E desc[UR36][R4.64+0x3e0], R221 ;  /* 0x0003e0dd04004986 */ /* 0x000fe2000c101924 */
[----:B------:R-:W-:-:S03]  /*16a70*/  ISETP.GT.AND P2, PT, R0, 0xf9, P0 ;  /* 0x000000f90000780c */ /* 0x000fc60000744270 */
[----:B------:R0:W-:Y:S01]  /*16a80*/  @P1 STG.E desc[UR36][R4.64+0x3e4], R222 ;  /* 0x0003e4de04001986 */ /* 0x0001e2000c101924 */
[----:B------:R-:W-:Y:S01]  /*16a90*/  ISETP.GT.AND P1, PT, R16, 0x80, PT ;  /* 0x000000801000780c */ /* 0x000fe20003f24270 */
[----:B-1----:R-:W-:Y:S02]  /*16aa0*/  IMAD.U32 R11, RZ, RZ, UR11 ;  /* 0x0000000bff0b7e24 */ /* 0x002fe4000f8e00ff */
[----:B------:R-:W-:Y:S01]  /*16ab0*/  @P5 STG.E desc[UR36][R6.64+0x3e0], R223 ;  /* 0x0003e0df06005986 */ /* 0x000fe2000c101924 */
[----:B------:R-:W-:Y:S02]  /*16ac0*/  IADD3 R8, P0, P5, R4, UR5, R9 ;  /* 0x0000000504087c10 */ /* 0x000fe4000fd1e009 */
[----:B------:R-:W-:Y:S01]  /*16ad0*/  ISETP.GT.AND P3, PT, R0, RZ, P1 ;  /* 0x000000ff0000720c */ /* 0x000fe20000f64270 */
[-C--:B------:R-:W-:Y:S01]  /*16ae0*/  FMUL R3, R24, R2.reuse ;  /* 0x0000000218037220 */ /* 0x080fe20000400000 */
[----:B------:R-:W-:Y:S01]  /*16af0*/  IADD3.X R9, R5, UR4, R11, P0, P5 ;  /* 0x0000000405097c10 */ /* 0x000fe200087ea40b */
[-C--:B------:R-:W-:Y:S01]  /*16b00*/  FMUL R25, R25, R2.reuse ;  /* 0x0000000219197220 */ /* 0x080fe20000400000 */
[-C--:B------:R-:W-:Y:S01]  /*16b10*/  FMUL R27, R27, R2.reuse ;  /* 0x000000021b1b7220 */ /* 0x080fe20000400000 */
[----:B0-----:R-:W-:Y:S01]  /*16b20*/  IADD3 R4, P5, R4, UR12, RZ ;  /* 0x0000000c04047c10 */ /* 0x001fe2000ffbe0ff */
[-C--:B------:R-:W-:Y:S01]  /*16b30*/  FMUL R29, R29, R2.reuse ;  /* 0x000000021d1d7220 */ /* 0x080fe20000400000 */
[----:B------:R-:W-:Y:S01]  /*16b40*/  ISETP.GT.AND P4, PT, R0, 0x1, P1 ;  /* 0x000000010000780c */ /* 0x000fe20000f84270 */
[----:B------:R-:W-:Y:S01]  /*16b50*/  FMUL R31, R31, R2 ;  /* 0x000000021f1f7220 */ /* 0x000fe20000400000 */
[----:B------:R-:W-:Y:S01]  /*16b60*/  F2FP.TF32.F32.PACK_B R224, R224 ;  /* 0x000000e0ffe0723e */ /* 0x000fe200024050ff */
[-C--:B------:R-:W-:Y:S01]  /*16b70*/  FMUL R33, R33, R2.reuse ;  /* 0x0000000221217220 */ /* 0x080fe20000400000 */
[----:B------:R-:W-:Y:S01]  /*16b80*/  IADD3.X R5, R5, UR11, RZ, P5, !PT ;  /* 0x0000000b05057c10 */ /* 0x000fe2000affe4ff */
[-C--:B------:R-:W-:Y:S01]  /*16b90*/  FMUL R35, R35, R2.reuse ;  /* 0x0000000223237220 */ /* 0x080fe20000400000 */
[----:B------:R-:W-:Y:S01]  /*16ba0*/  F2FP.TF32.F32.PACK_B R3, R3 ;  /* 0x00000003ff03723e */ /* 0x000fe200024050ff */
[----:B------:R-:W-:Y:S01]  /*16bb0*/  FMUL R37, R37, R2 ;  /* 0x0000000225257220 */ /* 0x000fe20000400000 */
[----:B------:R-:W-:Y:S01]  /*16bc0*/  ISETP.GT.AND P0, PT, R16, 0x88, PT ;  /* 0x000000881000780c */ /* 0x000fe20003f04270 */
[----:B------:R-:W-:Y:S01]  /*16bd0*/  @P2 STG.E desc[UR36][R6.64+0x3e4], R224 ;  /* 0x0003e4e006002986 */ /* 0x000fe2000c101924 */
[----:B------:R-:W-:-:S02]  /*16be0*/  F2FP.TF32.F32.PACK_B R25, R25 ;  /* 0x00000019ff19723e */ /* 0x000fc400024050ff */
[C---:B------:R-:W-:Y:S01]  /*16bf0*/  ISETP.GT.AND P2, PT, R0.reuse, RZ, P0 ;  /* 0x000000ff0000720c */ /* 0x040fe20000744270 */
[----:B------:R0:W-:Y:S01]  /*16c00*/  @P3 STG.E desc[UR36][R4.64], R3 ;  /* 0x0000000304003986 */ /* 0x0001e2000c101924 */
[----:B------:R-:W-:Y:S01]  /*16c10*/  ISETP.GT.AND P3, PT, R0, 0x1, P0 ;  /* 0x000000010000780c */ /* 0x000fe20000764270 */
[-C--:B------:R-:W-:Y:S01]  /*16c20*/  FMUL R13, R26, R2.reuse ;  /* 0x000000021a0d7220 */ /* 0x080fe20000400000 */
[----:B------:R-:W-:Y:S01]  /*16c30*/  IADD3 R10, P5, R4, UR5, RZ ;  /* 0x00000005040a7c10 */ /* 0x000fe2000ffbe0ff */
[----:B------:R-:W-:Y:S01]  /*16c40*/  @P4 STG.E desc[UR36][R4.64+0x4], R25 ;  /* 0x0000041904004986 */ /* 0x000fe2000c101924 */
[----:B------:R-:W-:Y:S02]  /*16c50*/  ISETP.GT.AND P4, PT, R0, 0x8, P1 ;  /* 0x000000080000780c */ /* 0x000fe40000f84270 */
[----:B------:R-:W-:Y:S01]  /*16c60*/  IADD3.X R11, R5, UR4, RZ, P5, !PT ;  /* 0x00000004050b7c10 */ /* 0x000fe2000affe4ff */
[-C--:B------:R-:W-:Y:S01]  /*16c70*/  FMUL R39, R39, R2.reuse ;  /* 0x0000000227277220 */ /* 0x080fe20000400000 */
[----:B------:R-:W-:Y:S01]  /*16c80*/  F2FP.TF32.F32.PACK_B R13, R13 ;  /* 0x0000000dff0d723e */ /* 0x000fe200024050ff */
[-C--:B------:R-:W-:Y:S01]  /*16c90*/  FMUL R15, R28, R2.reuse ;  /* 0x000000021c0f7220 */ /* 0x080fe20000400000 */
[----:B------:R-:W-:Y:S01]  /*16ca0*/  F2FP.TF32.F32.PACK_B R27, R27 ;  /* 0x0000001bff1b723e */ /* 0x000fe200024050ff */
[----:B------:R-:W-:Y:S01]  /*16cb0*/  FMUL R41, R41, R2 ;  /* 0x0000000229297220 */ /* 0x000fe20000400000 */
[----:B------:R-:W-:Y:S01]  /*16cc0*/  ISETP.GT.AND P5, PT, R0, 0x9, P1 ;  /* 0x000000090000780c */ /* 0x000fe20000fa4270 */
[----:B------:R-:W-:Y:S01]  /*16cd0*/  @P2 STG.E desc[UR36][R10.64], R13 ;  /* 0x0000000d0a002986 */ /* 0x000fe2000c101924 */
[----:B------:R-:W-:-:S03]  /*16ce0*/  F2FP.TF32.F32.PACK_B R15, R15 ;  /* 0x0000000fff0f723e */ /* 0x000fc600024050ff */
[----:B------:R1:W-:Y:S01]  /*16cf0*/  @P3 STG.E desc[UR36][R10.64+0x4], R27 ;  /* 0x0000041b0a003986 */ /* 0x0003e2000c101924 */
[----:B------:R-:W-:Y:S01]  /*16d00*/  ISETP.GT.AND P3, PT, R0, 0x8, P0 ;  /* 0x000000080000780c */ /* 0x000fe20000764270 */
[-C--:B0-----:R-:W-:Y:S01]  /*16d10*/  FMUL R3, R30, R2.reuse ;  /* 0x000000021e037220 */ /* 0x081fe20000400000 */
[----:B------:R-:W-:Y:S01]  /*16d20*/  IADD3 R6, P2, R4, UR5, RZ ;  /* 0x0000000504067c10 */ /* 0x000fe2000ff5e0ff */
[----:B------:R-:W-:Y:S01]  /*16d30*/  @P4 STG.E desc[UR36][R4.64+0x20], R15 ;  /* 0x0000200f04004986 */ /* 0x000fe2000c101924 */
[----:B------:R-:W-:Y:S02]  /*16d40*/  ISETP.GT.AND P4, PT, R0, 0x9, P0 ;  /* 0x000000090000780c */ /* 0x000fe40000784270 */
[----:B------:R-:W-:Y:S01]  /*16d50*/  F2FP.TF32.F32.PACK_B R29, R29 ;  /* 0x0000001dff1d723e */ /* 0x000fe200024050ff */
[-C--:B------:R-:W-:Y:S01]  /*16d60*/  FMUL R43, R43, R2.reuse ;  /* 0x000000022b2b7220 */ /* 0x080fe20000400000 */
[----:B------:R-:W-:Y:S01]  /*16d70*/  IADD3.X R7, R5, UR4, RZ, P2, !PT ;  /* 0x0000000405077c10 */ /* 0x000fe200097fe4ff */
[----:B------:R-:W-:Y:S01]  /*16d80*/  FMUL R45, R45, R2 ;  /* 0x000000022d2d7220 */ /* 0x000fe20000400000 */
[----:B------:R-:W-:Y:S01]  /*16d90*/  F2FP.TF32.F32.PACK_B R3, R3 ;  /* 0x00000003ff03723e */ /* 0x000fe200024050ff */
[----:B------:R-:W-:Y:S01]  /*16da0*/  @P5 STG.E desc[UR36][R4.64+0x24], R29 ;  /* 0x0000241d04005986 */ /* 0x000fe2000c101924 */
[----:B------:R-:W-:-:S03]  /*16db0*/  F2FP.TF32.F32.PACK_B R31, R31 ;  /* 0x0000001fff1f723e */ /* 0x000fc600024050ff */
[----:B------:R0:W-:Y:S01]  /*16dc0*/  @P3 STG.E desc[UR36][R6.64+0x20], R3 ;  /* 0x0000200306003986 */ /* 0x0001e2000c101924 */
[C---:B------:R-:W-:Y:S02]  /*16dd0*/  ISETP.GT.AND P3, PT, R0.reuse, 0x10, P0 ;  /* 0x000000100000780c */ /* 0x040fe40000764270 */
[C---:B------:R-:W-:Y:S01]  /*16de0*/  ISETP.GT.AND P5, PT, R0.reuse, 0x10, P1 ;  /* 0x000000100000780c */ /* 0x040fe20000fa4270 */
[----:B------:R-:W-:Y:S01]  /*16df0*/  @P4 STG.E desc[UR36][R8.64+0x24], R31 ;  /* 0x0000241f08004986 */ /* 0x000fe2000c101924 */
[----:B------:R-:W-:Y:S01]  /*16e00*/  ISETP.GT.AND P2, PT, R0, 0x11, P1 ;  /* 0x000000110000780c */ /* 0x000fe20000f44270 */
[-C--:B------:R-:W-:Y:S01]  /*16e10*/  FMUL R19, R32, R2.reuse ;  /* 0x0000000220137220 */ /* 0x080fe20000400000 */
[----:B------:R-:W-:Y:S01]  /*16e20*/  ISETP.GT.AND P4, PT, R0, 0x11, P0 ;  /* 0x000000110000780c */ /* 0x000fe20000784270 */
[-C--:B-1----:R-:W-:Y:S01]  /*16e30*/  FMUL R11, R34, R2.reuse ;  /* 0x00000002220b7220 */ /* 0x082fe20000400000 */
[----:B------:R-:W-:Y:S01]  /*16e40*/  F2FP.TF32.F32.PACK_B R33, R33 ;  /* 0x00000021ff21723e */ /* 0x000fe200024050ff */
[-C--:B------:R-:W-:Y:S01]  /*16e50*/  FMUL R47, R47, R2.reuse ;  /* 0x000000022f2f7220 */ /* 0x080fe20000400000 */
[----:B------:R-:W-:Y:S01]  /*16e60*/  F2FP.TF32.F32.PACK_B R19, R19 ;  /* 0x00000013ff13723e */ /* 0x000fe200024050ff */
[----:B------:R-:W-:Y:S01]  /*16e70*/  FMUL R49, R49, R2 ;  /* 0x0000000231317220 */ /* 0x000fe20000400000 */
[----:B------:R-:W-:Y:S01]  /*16e80*/  F2FP.TF32.F32.PACK_B R11, R11 ;  /* 0x0000000bff0b723e */ /* 0x000fe200024050ff */
[----:B0-----:R-:W-:-:S02]  /*16e90*/  @P3 IMAD.MOV.U32 R6, RZ, RZ, R8 ;  /* 0x000000ffff063224 */ /* 0x001fc400078e0008 */
[----:B------:R-:W-:Y:S01]  /*16ea0*/  FMUL R51, R51, R2 ;  /* 0x0000000233337220 */ /* 0x000fe20000400000 */
[----:B------:R-:W-:Y:S01]  /*16eb0*/  @P3 IMAD.MOV.U32 R7, RZ, RZ, R9 ;  /* 0x000000ffff073224 */ /* 0x000fe200078e0009 */
[----:B------:R-:W-:Y:S01]  /*16ec0*/  @P5 STG.E desc[UR36][R4.64+0x40], R19 ;  /* 0x0000401304005986 */ /* 0x000fe2000c101924 */
[----:B------:R-:W-:-:S03]  /*16ed0*/  F2FP.TF32.F32.PACK_B R35, R35 ;  /* 0x00000023ff23723e */ /* 0x000fc600024050ff */
[----:B------:R-:W-:Y:S04]  /*16ee0*/  @P2 STG.E desc[UR36][R4.64+0x44], R33 ;  /* 0x0000442104002986 */ /* 0x000fe8000c101924 */
[----:B------:R0:W-:Y:S01]  /*16ef0*/  @P3 STG.E desc[UR36][R6.64+0x40], R11 ;  /* 0x0000400b06003986 */ /* 0x0001e2000c101924 */
[C---:B------:R-:W-:Y:S02]  /*16f00*/  ISETP.GT.AND P3, PT, R0.reuse, 0x18, P0 ;  /* 0x000000180000780c */ /* 0x040fe40000764270 */
[C---:B------:R-:W-:Y:S01]  /*16f10*/  ISETP.GT.AND P5, PT, R0.reuse, 0x18, P1 ;  /* 0x000000180000780c */ /* 0x040fe20000fa4270 */
[-C--:B------:R-:W-:Y:S01]  /*16f20*/  FMUL R53, R53, R2.reuse ;  /* 0x0000000235357220 */ /* 0x080fe20000400000 */
[----:B------:R-:W-:Y:S01]  /*16f30*/  ISETP.GT.AND P2, PT, R0, 0x19, P1 ;  /* 0x000000190000780c */ /* 0x000fe20000f44270 */
[-C--:B------:R-:W-:Y:S01]  /*16f40*/  FMUL R55, R55, R2.reuse ;  /* 0x0000000237377220 */ /* 0x080fe20000400000 */
[-C--:B------:R-:W-:Y:S01]  /*16f50*/  FMUL R57, R57, R2.reuse ;  /* 0x0000000239397220 */ /* 0x080fe20000400000 */
[-C--:B------:R-:W-:Y:S01]  /*16f60*/  FMUL R59, R59, R2.reuse ;  /* 0x000000023b3b7220 */ /* 0x080fe20000400000 */
[-C--:B------:R-:W-:Y:S01]  /*16f70*/  FMUL R61, R61, R2.reuse ;  /* 0x000000023d3d7220 */ /* 0x080fe20000400000 */
[-C--:B------:R-:W-:Y:S01]  /*16f80*/  FMUL R63, R63, R2.reuse ;  /* 0x000000023f3f7220 */ /* 0x080fe20000400000 */
[----:B------:R-:W-:Y:S01]  /*16f90*/  FMUL R65, R65, R2 ;  /* 0x0000000241417220 */ /* 0x000fe20000400000 */
[----:B0-----:R-:W-:Y:S01]  /*16fa0*/  @P4 MOV R6, R8 ;  /* 0x0000000800064202 */ /* 0x001fe20000000f00 */
[----:B------:R-:W-:-:S02]  /*16fb0*/  @P4 IMAD.MOV.U32 R7, RZ, RZ, R9 ;  /* 0x000000ffff074224 */ /* 0x000fc400078e0009 */
[-C--:B------:R-:W-:Y:S01]  /*16fc0*/  FMUL R13, R36, R2.reuse ;  /* 0x00000002240d7220 */ /* 0x080fe20000400000 */
[-C--:B------:R-:W-:Y:S01]  /*16fd0*/  FMUL R3, R38, R2.reuse ;  /* 0x0000000226037220 */ /* 0x080fe20000400000 */
[-C--:B------:R-:W-:Y:S01]  /*16fe0*/  FMUL R67, R67, R2.reuse ;  /* 0x0000000243437220 */ /* 0x080fe20000400000 */
[-C--:B------:R-:W-:Y:S01]  /*16ff0*/  FMUL R69, R69, R2.reuse ;  /* 0x0000000245457220 */ /* 0x080fe20000400000 */
[----:B------:R0:W-:Y:S01]  /*17000*/  @P4 STG.E desc[UR36][R6.64+0x44], R35 ;  /* 0x0000442306004986 */ /* 0x0001e2000c101924 */
[----:B------:R-:W-:Y:S02]  /*17010*/  ISETP.GT.AND P4, PT, R0, 0x19, P0 ;  /* 0x000000190000780c */ /* 0x000fe40000784270 */
[----:B------:R-:W-:Y:S01]  /*17020*/  F2FP.TF32.F32.PACK_B R13, R13 ;  /* 0x0000000dff0d723e */ /* 0x000fe200024050ff */
[-C--:B------:R-:W-:Y:S01]  /*17030*/  FMUL R71, R71, R2.reuse ;  /* 0x0000000247477220 */ /* 0x080fe20000400000 */
[----:B------:R-:W-:Y:S01]  /*17040*/  F2FP.TF32.F32.PACK_B R37, R37 ;  /* 0x00000025ff25723e */ /* 0x000fe200024050ff */
[----:B------:R-:W-:Y:S01]  /*17050*/  FMUL R73, R73, R2 ;  /* 0x0000000249497220 */ /* 0x000fe20000400000 */
[----:B------:R-:W-:Y:S01]  /*17060*/  F2FP.TF32.F32.PACK_B R3, R3 ;  /* 0x00000003ff03723e */ /* 0x000fe200024050ff */
[----:B------:R-:W-:Y:S01]  /*17070*/  @P5 STG.E desc[UR36][R4.64+0x60], R13 ;  /* 0x0000600d04005986 */ /* 0x000fe2000c101924 */
[----:B0-----:R-:W-:-:S02]  /*17080*/  @P3 IMAD.MOV.U32 R6, RZ, RZ, R8 ;  /* 0x000000ffff063224 */ /* 0x001fc400078e0008 */
[----:B------:R-:W-:Y:S01]  /*17090*/  FMUL R75, R75, R2 ;  /* 0x000000024b4b7220 */ /* 0x000fe20000400000 */
[----:B------:R-:W-:Y:S01]  /*170a0*/  @P3 IMAD.MOV.U32 R7, RZ, RZ, R9 ;  /* 0x000000ffff073224 */ /* 0x000fe200078e0009 */
[----:B------:R-:W-:Y:S01]  /*170b0*/  @P2 STG.E desc[UR36][R4.64+0x64], R37 ;  /* 0x0000642504002986 */ /* 0x000fe2000c101924 */
[----:B------:R-:W-:-:S03]  /*170c0*/  F2FP.TF32.F32.PACK_B R39, R39 ;  /* 0x00000027ff27723e */ /* 0x000fc600024050ff */
[----:B------:R0:W-:Y:S01]  /*170d0*/  @P3 STG.E desc[UR36][R6.64+0x60], R3 ;  /* 0x0000600306003986 */ /* 0x0001e2000c101924 */
[C---:B------:R-:W-:Y:S02]  /*170e0*/  ISETP.GT.AND P3, PT, R0.reuse, 0x20, P0 ;  /* 0x000000200000780c */ /* 0x040fe40000764270 */
[C---:B------:R-:W-:Y:S01]  /*170f0*/  ISETP.GT.AND P5, PT, R0.reuse, 0x20, P1 ;  /* 0x000000200000780c */ /* 0x040fe20000fa4270 */
[-C--:B------:R-:W-:Y:S01]  /*17100*/  FMUL R77, R77, R2.reuse ;  /* 0x000000024d4d7220 */ /* 0x080fe20000400000 */
[----:B------:R-:W-:Y:S01]  /*17110*/  ISETP.GT.AND P2, PT, R0, 0x21, P1 ;  /* 0x000000210000780c */ /* 0x000fe20000f44270 */
[-C--:B------:R-:W-:Y:S01]  /*17120*/  FMUL R79, R79, R2.reuse ;  /* 0x000000024f4f7220 */ /* 0x080fe20000400000 */
[-C--:B------:R-:W-:Y:S01]  /*17130*/  FMUL R81, R81, R2.reuse ;  /* 0x0000000251517220 */ /* 0x080fe20000400000 */
[----:B------:R-:W-:Y:S01]  /*17140*/  FMUL R83, R83, R2 ;  /* 0x0000000253537220 */ /* 0x000fe20000400000 */
[----:B------:R-:W2:Y:S01]  /*17150*/  LDL.LU R146, [R1+0x22c] ;  /* 0x00022c0001927983 */ /* 0x000ea20000300800 */
[----:B0-----:R-:W-:-:S02]  /*17160*/  @P4 IMAD.MOV.U32 R6, RZ, RZ, R8 ;  /* 0x000000ffff064224 */ /* 0x001fc400078e0008 */
[----:B------:R-:W-:Y:S02]  /*17170*/  @P4 IMAD.MOV.U32 R7, RZ, RZ, R9 ;  /* 0x000000ffff074224 */ /* 0x000fe400078e0009 */
[-C--:B------:R-:W-:Y:S01]  /*17180*/  FMUL R11, R40, R2.reuse ;  /* 0x00000002280b7220 */ /* 0x080fe20000400000 */
[-C--:B------:R-:W-:Y:S01]  /*17190*/  FMUL R13, R42, R2.reuse ;  /* 0x000000022a0d7220 */ /* 0x080fe20000400000 */
[----:B------:R-:W-:Y:S02]  /*171a0*/  F2FP.TF32.F32.PACK_B R41, R41 ;  /* 0x00000029ff29723e */ /* 0x000fe400024050ff */
[----:B------:R-:W-:Y:S01]  /*171b0*/  F2FP.TF32.F32.PACK_B R43, R43 ;  /* 0x0000002bff2b723e */ /* 0x000fe200024050ff */
[----:B------:R0:W-:Y:S01]  /*171c0*/  @P4 STG.E desc[UR36][R6.64+0x64], R39 ;  /* 0x0000642706004986 */ /* 0x0001e2000c101924 */
[----:B------:R-:W-:Y:S02]  /*171d0*/  ISETP.GT.AND P4, PT, R0, 0x21, P0 ;  /* 0x000000210000780c */ /* 0x000fe40000784270 */
[----:B------:R-:W-:Y:S01]  /*171e0*/  F2FP.TF32.F32.PACK_B R11, R11 ;  /* 0x0000000bff0b723e */ /* 0x000fe200024050ff */
[----:B------:R-:W-:Y:S01]  /*171f0*/  FMUL R3, R44, R2 ;  /* 0x000000022c037220 */ /* 0x000fe20000400000 */
[----:B------:R-:W-:Y:S01]  /*17200*/  F2FP.TF32.F32.PACK_B R13, R13 ;  /* 0x0000000dff0d723e */ /* 0x000fe200024050ff */
[----:B------:R-:W-:Y:S01]  /*17210*/  @P2 STG.E desc[UR36][R4.64+0x84], R41 ;  /* 0x0000842904002986 */ /* 0x000fe2000c101924 */
[----:B------:R-:W-:-:S02]  /*17220*/  F2FP.TF32.F32.PACK_B R45, R45 ;  /* 0x0000002dff2d723e */ /* 0x000fc400024050ff */
[----:B------:R-:W-:Y:S01]  /*17230*/  F2FP.TF32.F32.PACK_B R47, R47 ;  /* 0x0000002fff2f723e */ /* 0x000fe200024050ff */
[----:B------:R-:W3:Y:S01]  /*17240*/  LDL.LU R147, [R1+0x228] ;  /* 0x0002280001937983 */ /* 0x000ee20000300800 */
[----:B0-----:R-:W-:Y:S02]  /*17250*/  @P3 IMAD.MOV.U32 R6, RZ, RZ, R8 ;  /* 0x000000ffff063224 */ /* 0x001fe400078e0008 */
[----:B------:R-:W-:Y:S01]  /*17260*/  @P3 IMAD.MOV.U32 R7, RZ, RZ, R9 ;  /* 0x000000ffff073224 */ /* 0x000fe200078e0009 */
[----:B------:R0:W-:Y:S04]  /*17270*/  @P5 STG.E desc[UR36][R4.64+0x80], R11 ;  /* 0x0000800b04005986 */ /* 0x0001e8000c101924 */
[----:B------:R1:W-:Y:S01]  /*17280*/  @P3 STG.E desc[UR36][R6.64+0x80], R13 ;  /* 0x0000800d06003986 */ /* 0x0003e2000c101924 */
[----:B------:R-:W-:-:S02]  /*17290*/  ISETP.GT.AND P3, PT, R0, 0x28, P0 ;  /* 0x000000280000780c */ /* 0x000fc40000764270 */
[C---:B------:R-:W-:Y:S01]  /*172a0*/  ISETP.GT.AND P5, PT, R0.reuse, 0x28, P1 ;  /* 0x000000280000780c */ /* 0x040fe20000fa4270 */
[----:B------:R-:W4:Y:S01]  /*172b0*/  LDL.LU R148, [R1+0x224] ;  /* 0x0002240001947983 */ /* 0x000f220000300800 */
[----:B------:R-:W-:Y:S01]  /*172c0*/  ISETP.GT.AND P2, PT, R0, 0x29, P1 ;  /* 0x000000290000780c */ /* 0x000fe20000f44270 */
[-C--:B0-----:R-:W-:Y:S01]  /*172d0*/  FMUL R11, R46, R2.reuse ;  /* 0x000000022e0b7220 */ /* 0x081fe20000400000 */
[----:B------:R-:W-:Y:S01]  /*172e0*/  F2FP.TF32.F32.PACK_B R3, R3 ;  /* 0x00000003ff03723e */ /* 0x000fe200024050ff */
[----:B------:R-:W4:Y:S01]  /*172f0*/  LDL.LU R149, [R1+0x220] ;  /* 0x0002200001957983 */ /* 0x000f220000300800 */
[----:B-1----:R-:W-:Y:S02]  /*17300*/  @P4 IMAD.MOV.U32 R6, RZ, RZ, R8 ;  /* 0x000000ffff064224 */ /* 0x002fe400078e0008 */
[----:B------:R-:W-:Y:S01]  /*17310*/  @P4 IMAD.MOV.U32 R7, RZ, RZ, R9 ;  /* 0x000000ffff074224 */ /* 0x000fe200078e0009 */
[----:B------:R-:W-:Y:S01]  /*17320*/  F2FP.TF32.F32.PACK_B R11, R11 ;  /* 0x0000000bff0b723e */ /* 0x000fe200024050ff */
[-C--:B------:R-:W-:Y:S01]  /*17330*/  FMUL R13, R48, R2.reuse ;  /* 0x00000002300d7220 */ /* 0x080fe20000400000 */
[----:B------:R-:W-:Y:S01]  /*17340*/  F2FP.TF32.F32.PACK_B R49, R49 ;  /* 0x00000031ff31723e */ /* 0x000fe200024050ff */
[----:B------:R-:W-:Y:S01]  /*17350*/  FMUL R85, R85, R2 ;  /* 0x0000000255557220 */ /* 0x000fe20000400000 */
[----:B------:R0:W-:Y:S01]  /*17360*/  @P4 STG.E desc[UR36][R6.64+0x84], R43 ;  /* 0x0000842b06004986 */ /* 0x0001e2000c101924 */
[----:B------:R-:W-:-:S03]  /*17370*/  ISETP.GT.AND P4, PT, R0, 0x29, P0 ;  /* 0x000000290000780c */ /* 0x000fc60000784270 */
[----:B------:R1:W-:Y:S04]  /*17380*/  @P5 STG.E desc[UR36][R4.64+0xa0], R3 ;  /* 0x0000a00304005986 */ /* 0x0003e8000c101924 */
[----:B------:R-:W-:Y:S01]  /*17390*/  @P2 STG.E desc[UR36][R4.64+0xa4], R45 ;  /* 0x0000a42d04002986 */ /* 0x000fe2000c101924 */
[----:B0-----:R-:W-:Y:S01]  /*173a0*/  @P3 IMAD.MOV.U32 R6, RZ, RZ, R8 ;  /* 0x000000ffff063224 */ /* 0x001fe200078e0008 */
[----:B------:R-:W-:Y:S01]  /*173b0*/  F2FP.TF32.F32.PACK_B R51, R51 ;  /* 0x00000033ff33723e */ /* 0x000fe200024050ff */
[----:B------:R-:W-:Y:S01]  /*173c0*/  @P3 IMAD.MOV.U32 R7, RZ, RZ, R9 ;  /* 0x000000ffff073224 */ /* 0x000fe200078e0009 */
[----:B------:R-:W-:Y:S01]  /*173d0*/  F2FP.TF32.F32.PACK_B R53, R53 ;  /* 0x00000035ff35723e */ /* 0x000fe200024050ff */
[----:B------:R-:W4:Y:S04]  /*173e0*/  LDL.LU R150, [R1+0x21c] ;  /* 0x00021c0001967983 */ /* 0x000f280000300800 */
[----:B------:R0:W-:Y:S01]  /*173f0*/  @P3 STG.E desc[UR36][R6.64+0xa0], R11 ;  /* 0x0000a00b06003986 */ /* 0x0001e2000c101924 */
[----:B------:R-:W-:-:S02]  /*17400*/  ISETP.GT.AND P3, PT, R0, 0x30, P0 ;  /* 0x000000300000780c */ /* 0x000fc40000764270 */
[----:B------:R-:W-:Y:S01]  /*17410*/  ISETP.GT.AND P5, PT, R0, 0x30, P1 ;  /* 0x000000300000780c */ /* 0x000fe20000fa4270 */
[-C--:B-1----:R-:W-:Y:S01]  /*17420*/  FMUL R3, R50, R2.reuse ;  /* 0x0000000232037220 */ /* 0x082fe20000400000 */
[----:B------:R-:W-:Y:S01]  /*17430*/  ISETP.GT.AND P2, PT, R0, 0x31, P1 ;  /* 0x000000310000780c */ /* 0x000fe20000f44270 */
[----:B------:R-:W4:Y:S01]  /*17440*/  LDL.LU R151, [R1+0x218] ;  /* 0x0002180001977983 */ /* 0x000f220000300800 */
[----:B0-----:R-:W-:Y:S01]  /*17450*/  @P4 IMAD.MOV.U32 R6, RZ, RZ, R8 ;  /* 0x000000ffff064224 */ /* 0x001fe200078e0008 */
[----:B------:R-:W-:Y:S02]  /*17460*/  @P4 MOV R7, R9 ;  /* 0x0000000900074202 */ /* 0x000fe40000000f00 */
[----:B------:R-:W-:Y:S01]  /*17470*/  F2FP.TF32.F32.PACK_B R13, R13 ;  /* 0x0000000dff0d723e */ /* 0x000fe200024050ff */
[----:B------:R-:W-:Y:S01]  /*17480*/  FMUL R11, R52, R2 ;  /* 0x00000002340b7220 */ /* 0x000fe20000400000 */
[----:B------:R-:W-:Y:S01]  /*17490*/  F2FP.TF32.F32.PACK_B R3, R3 ;  /* 0x00000003ff03723e */ /* 0x000fe200024050ff */
[----:B------:R0:W-:Y:S01]  /*174a0*/  @P4 STG.E desc[UR36][R6.64+0xa4], R47 ;  /* 0x0000a42f06004986 */ /* 0x0001e2000c101924 */
[----:B------:R-:W-:-:S03]  /*174b0*/  ISETP.GT.AND P4, PT, R0, 0x31, P0 ;  /* 0x000000310000780c */ /* 0x000fc60000784270 */
[----:B------:R-:W-:Y:S04]  /*174c0*/  @P5 STG.E desc[UR36][R4.64+0xc0], R13 ;  /* 0x0000c00d04005986 */ /* 0x000fe8000c101924 */
[----:B------:R-:W-:Y:S01]  /*174d0*/  @P2 STG.E desc[UR36][R4.64+0xc4], R49 ;  /* 0x0000c43104002986 */ /* 0x000fe2000c101924 */
[----:B0-----:R-:W-:Y:S01]  /*174e0*/  @P3 IMAD.MOV.U32 R6, RZ, RZ, R8 ;  /* 0x000000ffff063224 */ /* 0x001fe200078e0008 */
[----:B------:R-:W-:Y:S01]  /*174f0*/  F2FP.TF32.F32.PACK_B R55, R55 ;  /* 0x00000037ff37723e */ /* 0x000fe200024050ff */
[----:B------:R-:W-:Y:S01]  /*17500*/  @P3 IMAD.MOV.U32 R7, RZ, RZ, R9 ;  /* 0x000000ffff073224 */ /* 0x000fe200078e0009 */
[----:B------:R-:W-:Y:S01]  /*17510*/  F2FP.TF32.F32.PACK_B R57, R57 ;  /* 0x00000039ff39723e */ /* 0x000fe200024050ff */
[-C--:B------:R-:W-:Y:S01]  /*17520*/  FMUL R87, R87, R2.reuse ;  /* 0x0000000257577220 */ /* 0x080fe20000400000 */
[----:B------:R-:W-:Y:S01]  /*17530*/  F2FP.TF32.F32.PACK_B R59, R59 ;  /* 0x0000003bff3b723e */ /* 0x000fe200024050ff */
[----:B------:R-:W-:Y:S01]  /*17540*/  FMUL R89, R89, R2 ;  /* 0x0000000259597220 */ /* 0x000fe20000400000 */
[----:B------:R0:W-:Y:S01]  /*17550*/  @P3 STG.E desc[UR36][R6.64+0xc0], R3 ;  /* 0x0000c00306003986 */ /* 0x0001e2000c101924 */
[----:B------:R-:W-:-:S02]  /*17560*/  ISETP.GT.AND P3, PT, R0, 0x38, P0 ;  /* 0x000000380000780c */ /* 0x000fc40000764270 */
[C---:B------:R-:W-:Y:S01]  /*17570*/  ISETP.GT.AND P5, PT, R0.reuse, 0x38, P1 ;  /* 0x000000380000780c */ /* 0x040fe20000fa4270 */
[-C--:B------:R-:W-:Y:S01]  /*17580*/  FMUL R91, R91, R2.reuse ;  /* 0x000000025b5b7220 */ /* 0x080fe20000400000 */
[----:B------:R-:W-:Y:S01]  /*17590*/  ISETP.GT.AND P2, PT, R0, 0x39, P1 ;  /* 0x000000390000780c */ /* 0x000fe20000f44270 */
[-C--:B------:R-:W-:Y:S01]  /*175a0*/  FMUL R93, R93, R2.reuse ;  /* 0x000000025d5d7220 */ /* 0x080fe20000400000 */
[----:B------:R-:W-:Y:S01]  /*175b0*/  F2FP.TF32.F32.PACK_B R61, R61 ;  /* 0x0000003dff3d723e */ /* 0x000fe200024050ff */
[----:B------:R1:W5:Y:S01]  /*175c0*/  LDL.LU R152, [R1+0x214] ;  /* 0x0002140001987983 */ /* 0x0003620000300800 */
[----:B0-----:R-:W-:Y:S02]  /*175d0*/  @P4 IMAD.MOV.U32 R6, RZ, RZ, R8 ;  /* 0x000000ffff064224 */ /* 0x001fe400078e0008 */
[----:B------:R-:W-:Y:S02]  /*175e0*/  @P4 IMAD.MOV.U32 R7, RZ, RZ, R9 ;  /* 0x000000ffff074224 */ /* 0x000fe400078e0009 */
[-C--:B------:R-:W-:Y:S01]  /*175f0*/  FMUL R13, R54, R2.reuse ;  /* 0x00000002360d7220 */ /* 0x080fe20000400000 */
[----:B------:R-:W-:Y:S01]  /*17600*/  F2FP.TF32.F32.PACK_B R11, R11 ;  /* 0x0000000bff0b723e */ /* 0x000fe200024050ff */
[----:B------:R-:W-:Y:S01]  /*17610*/  FMUL R3, R56, R2 ;  /* 0x0000000238037220 */ /* 0x000fe20000400000 */
[----:B------:R-:W-:Y:S01]  /*17620*/  F2FP.TF32.F32.PACK_B R63, R63 ;  /* 0x0000003fff3f723e */ /* 0x000fe200024050ff */
[----:B------:R0:W-:Y:S01]  /*17630*/  @P4 STG.E desc[UR36][R6.64+0xc4], R51 ;  /* 0x0000c43306004986 */ /* 0x0001e2000c101924 */
[----:B------:R-:W-:-:S02]  /*17640*/  ISETP.GT.AND P4, PT, R0, 0x39, P0 ;  /* 0x000000390000780c */ /* 0x000fc40000784270 */
[----:B------:R-:W-:Y:S01]  /*17650*/  F2FP.TF32.F32.PACK_B R13, R13 ;  /* 0x0000000dff0d723e */ /* 0x000fe200024050ff */
[----:B------:R1:W-:Y:S04]  /*17660*/  @P5 STG.E desc[UR36][R4.64+0xe0], R11 ;  /* 0x0000e00b04005986 */ /* 0x0003e8000c101924 */
[----:B------:R-:W-:Y:S01]  /*17670*/  @P2 STG.E desc[UR36][R4.64+0xe4], R53 ;  /* 0x0000e43504002986 */ /* 0x000fe2000c101924 */
[----:B0-----:R-:W-:Y:S01]  /*17680*/  @P3 IMAD.MOV.U32 R6, RZ, RZ, R8 ;  /* 0x000000ffff063224 */ /* 0x001fe200078e0008 */
[----:B------:R-:W-:Y:S01]  /*17690*/  F2FP.TF32.F32.PACK_B R65, R65 ;  /* 0x00000041ff41723e */ /* 0x000fe200024050ff */
[----:B------:R-:W-:Y:S01]  /*176a0*/  @P3 IMAD.MOV.U32 R7, RZ, RZ, R9 ;  /* 0x000000ffff073224 */ /* 0x000fe200078e0009 */
[----:B------:R-:W-:Y:S01]  /*176b0*/  F2FP.TF32.F32.PACK_B R67, R67 ;  /* 0x00000043ff43723e */ /* 0x000fe200024050ff */
[----:B------:R0:W5:Y:S04]  /*176c0*/  LDL.LU R17, [R1+0x210] ;  /* 0x0002100001117983 */ /* 0x0001680000300800 */
[----:B------:R0:W-:Y:S01]  /*176d0*/  @P3 STG.E desc[UR36][R6.64+0xe0], R13 ;  /* 0x0000e00d06003986 */ /* 0x0001e2000c101924 */
[----:B------:R-:W-:-:S02]  /*176e0*/  ISETP.GT.AND P3, PT, R0, 0x40, P0 ;  /* 0x000000400000780c */ /* 0x000fc40000764270 */
[----:B------:R-:W-:Y:S01]  /*176f0*/  ISETP.GT.AND P5, PT, R0, 0x40, P1 ;  /* 0x000000400000780c */ /* 0x000fe20000fa4270 */
[----:B-1----:R-:W-:Y:S01]  /*17700*/  FMUL R11, R58, R2 ;  /* 0x000000023a0b7220 */ /* 0x002fe20000400000 */
[----:B------:R-:W-:Y:S01]  /*17710*/  ISETP.GT.AND P2, PT, R0, 0x41, P1 ;  /* 0x000000410000780c */ /* 0x000fe20000f44270 */
[----:B------:R1:W5:Y:S01]  /*17720*/  LDL.LU R16, [R1+0x20c] ;  /* 0x00020c0001107983 */ /* 0x0003620000300800 */
[----:B0-----:R-:W-:Y:S02]  /*17730*/  @P4 IMAD.MOV.U32 R6, RZ, RZ, R8 ;  /* 0x000000ffff064224 */ /* 0x001fe400078e0008 */
[----:B------:R-:W-:-:S05]  /*17740*/  @P4 IMAD.MOV.U32 R7, RZ, RZ, R9 ;  /* 0x000000ffff074224 */ /* 0x000fca00078e0009 */
[----:B------:R0:W-:Y:S01]  /*17750*/  @P4 STG.E desc[UR36][R6.64+0xe4], R55 ;  /* 0x0000e43706004986 */ /* 0x0001e2000c101924 */
[C---:B------:R-:W-:Y:S02]  /*17760*/  ISETP.GT.AND P4, PT, R0.reuse, 0x41, P0 ;  /* 0x000000410000780c */ /* 0x040fe40000784270 */
[----:B------:R-:W-:Y:S02]  /*17770*/  F2FP.TF32.F32.PACK_B R3, R3 ;  /* 0x00000003ff03723e */ /* 0x000fe400024050ff */
[----:B------:R-:W-:Y:S01]  /*17780*/  F2FP.TF32.F32.PACK_B R11, R11 ;  /* 0x0000000bff0b723e */ /* 0x000fe200024050ff */
[----:B------:R-:W-:Y:S01]  /*17790*/  @P2 STG.E desc[UR36][R4.64+0x104], R57 ;  /* 0x0001043904002986 */ /* 0x000fe2000c101924 */
[----:B0-----:R-:W-:Y:S02]  /*177a0*/  @P3 IMAD.MOV.U32 R6, RZ, RZ, R8 ;  /* 0x000000ffff063224 */ /* 0x001fe400078e0008 */
[----:B------:R-:W-:Y:S01]  /*177b0*/  @P3 IMAD.MOV.U32 R7, RZ, RZ, R9 ;  /* 0x000000ffff073224 */ /* 0x000fe200078e0009 */
[----:B------:R-:W-:Y:S04]  /*177c0*/  @P5 STG.E desc[UR36][R4.64+0x100], R3 ;  /* 0x0001000304005986 */ /* 0x000fe8000c101924 */
[----:B------:R0:W-:Y:S01]  /*177d0*/  @P3 STG.E desc[UR36][R6.64+0x100], R11 ;  /* 0x0001000b06003986 */ /* 0x0001e2000c101924 */
[----:B------:R-:W-:-:S02]  /*177e0*/  ISETP.GT.AND P3, PT, R0, 0x48, P0 ;  /* 0x000000480000780c */ /* 0x000fc40000764270 */
[C---:B------:R-:W-:Y:S02]  /*177f0*/  ISETP.GT.AND P5, PT, R0.reuse, 0x48, P1 ;  /* 0x000000480000780c */ /* 0x040fe40000fa4270 */
[----:B------:R-:W-:Y:S01]  /*17800*/  ISETP.GT.AND P2, PT, R0, 0x49, P1 ;  /* 0x000000490000780c */ /* 0x000fe20000f44270 */
[----:B0-----:R-:W-:Y:S02]  /*17810*/  @P4 IMAD.MOV.U32 R6, RZ, RZ, R8 ;  /* 0x000000ffff064224 */ /* 0x001fe400078e0008 */
[----:B------:R-:W-:Y:S02]  /*17820*/  @P4 IMAD.MOV.U32 R7, RZ, RZ, R9 ;  /* 0x000000ffff074224 */ /* 0x000fe400078e0009 */
[-C--:B------:R-:W-:Y:S01]  /*17830*/  FMUL R13, R60, R2.reuse ;  /* 0x000000023c0d7220 */ /* 0x080fe20000400000 */
[----:B------:R-:W-:Y:S02]  /*17840*/  FMUL R3, R62, R2 ;  /* 0x000000023e037220 */ /* 0x000fe40000400000 */
[----:B------:R0:W-:Y:S01]  /*17850*/  @P4 STG.E desc[UR36][R6.64+0x104], R59 ;  /* 0x0001043b06004986 */ /* 0x0001e2000c101924 */
[----:B------:R-:W-:-:S02]  /*17860*/  ISETP.GT.AND P4, PT, R0, 0x49, P0 ;  /* 0x000000490000780c */ /* 0x000fc40000784270 */
[----:B------:R-:W-:Y:S02]  /*17870*/  F2FP.TF32.F32.PACK_B R13, R13 ;  /* 0x0000000dff0d723e */ /* 0x000fe400024050ff */
[----:B------:R-:W-:Y:S01]  /*17880*/  F2FP.TF32.F32.PACK_B R3, R3 ;  /* 0x00000003ff03723e */ /* 0x000fe200024050ff */
[----:B------:R-:W-:Y:S01]  /*17890*/  @P2 STG.E desc[UR36][R4.64+0x124], R61 ;  /* 0x0001243d04002986 */ /* 0x000fe2000c101924 */
[----:B0-----:R-:W-:Y:S01]  /*178a0*/  @P3 MOV R6, R8 ;  /* 0x0000000800063202 */ /* 0x001fe20000000f00 */
[----:B------:R-:W-:Y:S02]  /*178b0*/  @P3 IMAD.MOV.U32 R7, RZ, RZ, R9 ;  /* 0x000000ffff073224 */ /* 0x000fe400078e0009 */
        /* <DEDUP_REMOVED lines=28> */
[----:B------:R-:W-:Y:S02]  /*17a80*/  F2FP.TF32.F32.PACK_B R69, R69 ;  /* 0x00000045ff45723e */ /* 0x000fe400024050ff */
[----:B------:R-:W-:Y:S01]  /*17a90*/  F2FP.TF32.F32.PACK_B R11, R11 ;  /* 0x0000000bff0b723e */ /* 0x000fe200024050ff */
[----:B------:R-:W-:Y:S01]  /*17aa0*/  @P5 STG.E desc[UR36][R4.64+0x160], R3 ;  /* 0x0001600304005986 */ /* 0x000fe2000c101924 */
[----:B0-----:R-:W-:Y:S02]  /*17ab0*/  @P3 IMAD.MOV.U32 R6, RZ, RZ, R8 ;  /* 0x000000ffff063224 */ /* 0x001fe400078e0008 */
[----:B------:R-:W-:Y:S01]  /*17ac0*/  @P3 IMAD.MOV.U32 R7, RZ, RZ, R9 ;  /* 0x000000ffff073224 */ /* 0x000fe200078e0009 */
[----:B------:R-:W-:Y:S01]  /*17ad0*/  @P2 STG.E desc[UR36][R4.64+0x164], R69 ;  /* 0x0001644504002986 */ /* 0x000fe2000c101924 */
[----:B------:R-:W-:-:S03]  /*17ae0*/  F2FP.TF32.F32.PACK_B R71, R71 ;  /* 0x00000047ff47723e */ /* 0x000fc600024050ff */
[----:B------:R0:W-:Y:S01]  /*17af0*/  @P3 STG.E desc[UR36][R6.64+0x160], R11 ;  /* 0x0001600b06003986 */ /* 0x0001e2000c101924 */
[C---:B------:R-:W-:Y:S02]  /*17b00*/  ISETP.GT.AND P3, PT, R0.reuse, 0x60, P0 ;  /* 0x000000600000780c */ /* 0x040fe40000764270 */
[C---:B------:R-:W-:Y:S02]  /*17b10*/  ISETP.GT.AND P5, PT, R0.reuse, 0x60, P1 ;  /* 0x000000600000780c */ /* 0x040fe40000fa4270 */
[----:B------:R-:W-:Y:S01]  /*17b20*/  ISETP.GT.AND P2, PT, R0, 0x61, P1 ;  /* 0x000000610000780c */ /* 0x000fe20000f44270 */
[----:B0-----:R-:W-:Y:S02]  /*17b30*/  @P4 IMAD.MOV.U32 R6, RZ, RZ, R8 ;  /* 0x000000ffff064224 */ /* 0x001fe400078e0008 */
[----:B------:R-:W-:Y:S02]  /*17b40*/  @P4 IMAD.MOV.U32 R7, RZ, RZ, R9 ;  /* 0x000000ffff074224 */ /* 0x000fe400078e0009 */
[-C--:B------:R-:W-:Y:S01]  /*17b50*/  FMUL R13, R72, R2.reuse ;  /* 0x00000002480d7220 */ /* 0x080fe20000400000 */
[----:B------:R-:W-:-:S02]  /*17b60*/  FMUL R3, R74, R2 ;  /* 0x000000024a037220 */ /* 0x000fc40000400000 */
[----:B------:R0:W-:Y:S01]  /*17b70*/  @P4 STG.E desc[UR36][R6.64+0x164], R71 ;  /* 0x0001644706004986 */ /* 0x0001e2000c101924 */
[----:B------:R-:W-:Y:S02]  /*17b80*/  ISETP.GT.AND P4, PT, R0, 0x61, P0 ;  /* 0x000000610000780c */ /* 0x000fe40000784270 */
[----:B------:R-:W-:Y:S02]  /*17b90*/  F2FP.TF32.F32.PACK_B R13, R13 ;  /* 0x0000000dff0d723e */ /* 0x000fe400024050ff */
[----:B------:R-:W-:Y:S02]  /*17ba0*/  F2FP.TF32.F32.PACK_B R73, R73 ;  /* 0x00000049ff49723e */ /* 0x000fe400024050ff */
[----:B------:R-:W-:Y:S01]  /*17bb0*/  F2FP.TF32.F32.PACK_B R3, R3 ;  /* 0x00000003ff03723e */ /* 0x000fe200024050ff */
[----:B------:R-:W-:Y:S01]  /*17bc0*/  @P5 STG.E desc[UR36][R4.64+0x180], R13 ;  /* 0x0001800d04005986 */ /* 0x000fe2000c101924 */
[----:B0-----:R-:W-:Y:S01]  /*17bd0*/  @P3 IMAD.MOV.U32 R6, RZ, RZ, R8 ;  /* 0x000000ffff063224 */ /* 0x001fe200078e0008 */
[----:B------:R-:W-:-:S02]  /*17be0*/  @P3 MOV R7, R9 ;  /* 0x0000000900073202 */ /* 0x000fc40000000f00 */
        /* <DEDUP_REMOVED lines=59> */
[----:B------:R-:W-:Y:S02]  /*17fa0*/  ISETP.GT.AND P2, PT, R0, 0x81, P1 ;  /* 0x000000810000780c */ /* 0x000fe40000f44270 */
[----:B0-----:R-:W-:Y:S01]  /*17fb0*/  @P4 MOV R6, R8 ;  /* 0x0000000800064202 */ /* 0x001fe20000000f00 */
        /* <DEDUP_REMOVED lines=24> */
[----:B------:R-:W-:Y:S01]  /*18140*/  F2FP.TF32.F32.PACK_B R93, R93 ;  /* 0x0000005dff5d723e */ /* 0x000fe200024050ff */
[----:B------:R-:W-:Y:S01]  /*18150*/  FMUL R95, R95, R2 ;  /* 0x000000025f5f7220 */ /* 0x000fe20000400000 */
        /* <DEDUP_REMOVED lines=15> */
[----:B------:R-:W-:Y:S01]  /*18250*/  ISETP.GT.AND P4, PT, R0, 0x91, P0 ;  /* 0x000000910000780c */ /* 0x000fe20000784270 */
[-C--:B------:R-:W-:Y:S01]  /*18260*/  FMUL R3, R98, R2.reuse ;  /* 0x0000000262037220 */ /* 0x080fe20000400000 */
        /* <DEDUP_REMOVED lines=153> */
[-C--:B------:R-:W-:Y:S01]  /*18c00*/  FMUL R129, R129, R2.reuse ;  /* 0x0000000281817220 */ /* 0x080fe20000400000 */
[----:B0-----:R-:W-:Y:S02]  /*18c10*/  @P4 IMAD.MOV.U32 R6, RZ, RZ, R8 ;  /* 0x000000ffff064224 */ /* 0x001fe400078e0008 */
[----:B------:R-:W-:Y:S02]  /*18c20*/  @P4 IMAD.MOV.U32 R7, RZ, RZ, R9 ;  /* 0x000000ffff074224 */ /* 0x000fe400078e0009 */
[-C--:B------:R-:W-:Y:S01]  /*18c30*/  FMUL R3, R128, R2.reuse ;  /* 0x0000000280037220 */ /* 0x080fe20000400000 */
[----:B------:R-:W-:-:S02]  /*18c40*/  FMUL R11, R130, R2 ;  /* 0x00000002820b7220 */ /* 0x000fc40000400000 */
[----:B------:R0:W-:Y:S01]  /*18c50*/  @P4 STG.E desc[UR36][R6.64+0x324], R127 ;  /* 0x0003247f06004986 */ /* 0x0001e2000c101924 */
[C---:B------:R-:W-:Y:S02]  /*18c60*/  ISETP.GT.AND P4, PT, R0.reuse, 0xd1, P0 ;  /* 0x000000d10000780c */ /* 0x040fe40000784270 */
[----:B------:R-:W-:Y:S02]  /*18c70*/  F2FP.TF32.F32.PACK_B R129, R129 ;  /* 0x00000081ff81723e */ /* 0x000fe400024050ff */
[----:B------:R-:W-:Y:S01]  /*18c80*/  F2FP.TF32.F32.PACK_B R3, R3 ;  /* 0x00000003ff03723e */ /* 0x000fe200024050ff */
[-C--:B------:R-:W-:Y:S01]  /*18c90*/  FMUL R131, R131, R2.reuse ;  /* 0x0000000283837220 */ /* 0x080fe20000400000 */
[----:B------:R-:W-:Y:S01]  /*18ca0*/  F2FP.TF32.F32.PACK_B R11, R11 ;  /* 0x0000000bff0b723e */ /* 0x000fe200024050ff */
[----:B------:R-:W-:Y:S01]  /*18cb0*/  @P2 STG.E desc[UR36][R4.64+0x344], R129 ;  /* 0x0003448104002986 */ /* 0x000fe2000c101924 */
[----:B0-----:R-:W-:Y:S02]  /*18cc0*/  @P3 IMAD.MOV.U32 R6, RZ, RZ, R8 ;  /* 0x000000ffff063224 */ /* 0x001fe400078e0008 */
[----:B------:R-:W-:Y:S01]  /*18cd0*/  @P3 IMAD.MOV.U32 R7, RZ, RZ, R9 ;  /* 0x000000ffff073224 */ /* 0x000fe200078e0009 */
[----:B------:R-:W-:Y:S01]  /*18ce0*/  @P5 STG.E desc[UR36][R4.64+0x340], R3 ;  /* 0x0003400304005986 */ /* 0x000fe2000c101924 */
[C---:B------:R-:W-:Y:S01]  /*18cf0*/  ISETP.GT.AND P2, PT, R0.reuse, 0xd9, P1 ;  /* 0x000000d90000780c */ /* 0x040fe20000f44270 */
[----:B------:R-:W-:Y:S01]  /*18d00*/  FMUL R133, R133, R2 ;  /* 0x0000000285857220 */ /* 0x000fe20000400000 */
[----:B------:R-:W-:Y:S01]  /*18d10*/  F2FP.TF32.F32.PACK_B R131, R131 ;  /* 0x00000083ff83723e */ /* 0x000fe200024050ff */
[----:B------:R0:W-:Y:S01]  /*18d20*/  @P3 STG.E desc[UR36][R6.64+0x340], R11 ;  /* 0x0003400b06003986 */ /* 0x0001e2000c101924 */
[----:B------:R-:W-:-:S02]  /*18d30*/  ISETP.GT.AND P3, PT, R0, 0xd8, P0 ;  /* 0x000000d80000780c */ /* 0x000fc40000764270 */
[----:B------:R-:W-:Y:S01]  /*18d40*/  ISETP.GT.AND P5, PT, R0, 0xd8, P1 ;  /* 0x000000d80000780c */ /* 0x000fe20000fa4270 */
[-C--:B------:R-:W-:Y:S01]  /*18d50*/  FMUL R13, R132, R2.reuse ;  /* 0x00000002840d7220 */ /* 0x080fe20000400000 */
[----:B------:R-:W-:Y:S01]  /*18d60*/  F2FP.TF32.F32.PACK_B R133, R133 ;  /* 0x00000085ff85723e */ /* 0x000fe200024050ff */
[----:B0-----:R-:W-:Y:S02]  /*18d70*/  @P4 IMAD.MOV.U32 R6, RZ, RZ, R8 ;  /* 0x000000ffff064224 */ /* 0x001fe400078e0008 */
[----:B------:R-:W-:Y:S02]  /*18d80*/  @P4 IMAD.MOV.U32 R7, RZ, RZ, R9 ;  /* 0x000000ffff074224 */ /* 0x000fe400078e0009 */
[----:B------:R-:W-:-:S03]  /*18d90*/  FMUL R3, R134, R2 ;  /* 0x0000000286037220 */ /* 0x000fc60000400000 */
[----:B------:R0:W-:Y:S01]  /*18da0*/  @P4 STG.E desc[UR36][R6.64+0x344], R131 ;  /* 0x0003448306004986 */ /* 0x0001e2000c101924 */
[C---:B------:R-:W-:Y:S02]  /*18db0*/  ISETP.GT.AND P4, PT, R0.reuse, 0xd9, P0 ;  /* 0x000000d90000780c */ /* 0x040fe40000784270 */
[----:B------:R-:W-:Y:S01]  /*18dc0*/  F2FP.TF32.F32.PACK_B R13, R13 ;  /* 0x0000000dff0d723e */ /* 0x000fe200024050ff */
[----:B------:R-:W-:Y:S01]  /*18dd0*/  @P2 STG.E desc[UR36][R4.64+0x364], R133 ;  /* 0x0003648504002986 */ /* 0x000fe2000c101924 */
[----:B------:R-:W-:Y:S01]  /*18de0*/  ISETP.GT.AND P2, PT, R0, 0xe1, P1 ;  /* 0x000000e10000780c */ /* 0x000fe20000f44270 */
[-C--:B------:R-:W-:Y:S01]  /*18df0*/  FMUL R135, R135, R2.reuse ;  /* 0x0000000287877220 */ /* 0x080fe20000400000 */
[----:B------:R-:W-:Y:S01]  /*18e00*/  F2FP.TF32.F32.PACK_B R3, R3 ;  /* 0x00000003ff03723e */ /* 0x000fe200024050ff */
[----:B------:R-:W-:Y:S01]  /*18e10*/  FMUL R137, R137, R2 ;  /* 0x0000000289897220 */ /* 0x000fe20000400000 */
[----:B0-----:R-:W-:Y:S02]  /*18e20*/  @P3 IMAD.MOV.U32 R6, RZ, RZ, R8 ;  /* 0x000000ffff063224 */ /* 0x001fe400078e0008 */
[----:B------:R-:W-:Y:S01]  /*18e30*/  @P3 IMAD.MOV.U32 R7, RZ, RZ, R9 ;  /* 0x000000ffff073224 */ /* 0x000fe200078e0009 */
[----:B------:R-:W-:Y:S01]  /*18e40*/  @P5 STG.E desc[UR36][R4.64+0x360], R13 ;  /* 0x0003600d04005986 */ /* 0x000fe2000c101924 */
[----:B------:R-:W-:-:S03]  /*18e50*/  F2FP.TF32.F32.PACK_B R135, R135 ;  /* 0x00000087ff87723e */ /* 0x000fc600024050ff */
[----:B------:R0:W-:Y:S01]  /*18e60*/  @P3 STG.E desc[UR36][R6.64+0x360], R3 ;  /* 0x0003600306003986 */ /* 0x0001e2000c101924 */
[----:B------:R-:W-:Y:S02]  /*18e70*/  F2FP.TF32.F32.PACK_B R137, R137 ;  /* 0x00000089ff89723e */ /* 0x000fe400024050ff */
[C---:B------:R-:W-:Y:S02]  /*18e80*/  ISETP.GT.AND P3, PT, R0.reuse, 0xe0, P0 ;  /* 0x000000e00000780c */ /* 0x040fe40000764270 */
[----:B------:R-:W-:Y:S02]  /*18e90*/  ISETP.GT.AND P5, PT, R0, 0xe0, P1 ;  /* 0x000000e00000780c */ /* 0x000fe40000fa4270 */
[----:B0-----:R-:W-:Y:S01]  /*18ea0*/  @P4 MOV R6, R8 ;  /* 0x0000000800064202 */ /* 0x001fe20000000f00 */
[----:B------:R-:W-:Y:S02]  /*18eb0*/  @P4 IMAD.MOV.U32 R7, RZ, RZ, R9 ;  /* 0x000000ffff074224 */ /* 0x000fe400078e0009 */
[----:B------:R-:W-:-:S03]  /*18ec0*/  FMUL R11, R136, R2 ;  /* 0x00000002880b7220 */ /* 0x000fc60000400000 */
[----:B------:R0:W-:Y:S01]  /*18ed0*/  @P4 STG.E desc[UR36][R6.64+0x364], R135 ;  /* 0x0003648706004986 */ /* 0x0001e2000c101924 */
[----:B------:R-:W-:-:S03]  /*18ee0*/  FMUL R13, R138, R2 ;  /* 0x000000028a0d7220 */ /* 0x000fc60000400000 */
[----:B------:R-:W-:Y:S01]  /*18ef0*/  @P2 STG.E desc[UR36][R4.64+0x384], R137 ;  /* 0x0003848904002986 */ /* 0x000fe2000c101924 */
[C---:B------:R-:W-:Y:S02]  /*18f00*/  ISETP.GT.AND P2, PT, R0.reuse, 0xe1, P0 ;  /* 0x000000e10000780c */ /* 0x040fe40000744270 */
[----:B------:R-:W-:Y:S01]  /*18f10*/  F2FP.TF32.F32.PACK_B R11, R11 ;  /* 0x0000000bff0b723e */ /* 0x000fe200024050ff */
[-C--:B------:R-:W-:Y:S01]  /*18f20*/  FMUL R139, R139, R2.reuse ;  /* 0x000000028b8b7220 */ /* 0x080fe20000400000 */
[----:B------:R-:W-:Y:S01]  /*18f30*/  F2FP.TF32.F32.PACK_B R13, R13 ;  /* 0x0000000dff0d723e */ /* 0x000fe200024050ff */
[--C-:B0-----:R-:W-:Y:S02]  /*18f40*/  @P3 IMAD.MOV.U32 R6, RZ, RZ, R8.reuse ;  /* 0x000000ffff063224 */ /* 0x101fe400078e0008 */
[----:B------:R-:W-:Y:S01]  /*18f50*/  @P3 IMAD.MOV.U32 R7, RZ, RZ, R9 ;  /* 0x000000ffff073224 */ /* 0x000fe200078e0009 */
[----:B------:R-:W-:Y:S01]  /*18f60*/  @P5 STG.E desc[UR36][R4.64+0x380], R11 ;  /* 0x0003800b04005986 */ /* 0x000fe2000c101924 */
[----:B------:R-:W-:Y:S01]  /*18f70*/  ISETP.GT.AND P4, PT, R0, 0xe8, P1 ;  /* 0x000000e80000780c */ /* 0x000fe20000f84270 */
[----:B------:R-:W-:Y:S01]  /*18f80*/  FMUL R3, R140, R2 ;  /* 0x000000028c037220 */ /* 0x000fe20000400000 */
[----:B------:R-:W-:Y:S01]  /*18f90*/  F2FP.TF32.F32.PACK_B R139, R139 ;  /* 0x0000008bff8b723e */ /* 0x000fe200024050ff */
[----:B------:R0:W-:Y:S03]  /*18fa0*/  @P3 STG.E desc[UR36][R6.64+0x380], R13 ;  /* 0x0003800d06003986 */ /* 0x0001e6000c101924 */
[----:B------:R-:W-:Y:S01]  /*18fb0*/  F2FP.TF32.F32.PACK_B R3, R3 ;  /* 0x00000003ff03723e */ /* 0x000fe200024050ff */
[----:B0-----:R-:W-:-:S02]  /*18fc0*/  @P2 IMAD.MOV.U32 R6, RZ, RZ, R8 ;  /* 0x000000ffff062224 */ /* 0x001fc400078e0008 */
[----:B------:R-:W-:-:S05]  /*18fd0*/  @P2 IMAD.MOV.U32 R7, RZ, RZ, R9 ;  /* 0x000000ffff072224 */ /* 0x000fca00078e0009 */
[----:B------:R0:W-:Y:S01]  /*18fe0*/  @P2 STG.E desc[UR36][R6.64+0x384], R139 ;  /* 0x0003848b06002986 */ /* 0x0001e2000c101924 */
[C---:B------:R-:W-:Y:S02]  /*18ff0*/  ISETP.GT.AND P2, PT, R0.reuse, 0xe8, P0 ;  /* 0x000000e80000780c */ /* 0x040fe40000744270 */
[C---:B------:R-:W-:Y:S01]  /*19000*/  ISETP.GT.AND P5, PT, R0.reuse, 0xe9, P1 ;  /* 0x000000e90000780c */ /* 0x040fe20000fa4270 */
[----:B------:R-:W-:Y:S01]  /*19010*/  @P4 STG.E desc[UR36][R4.64+0x3a0], R3 ;  /* 0x0003a00304004986 */ /* 0x000fe2000c101924 */
[----:B------:R-:W-:Y:S01]  /*19020*/  ISETP.GT.AND P4, PT, R0, 0xe9, P0 ;  /* 0x000000e90000780c */ /* 0x000fe20000784270 */
[-C--:B------:R-:W-:Y:S01]  /*19030*/  FMUL R141, R141, R2.reuse ;  /* 0x000000028d8d7220 */ /* 0x080fe20000400000 */
[-C--:B------:R-:W-:Y:S01]  /*19040*/  FMUL R11, R142, R2.reuse ;  /* 0x000000028e0b7220 */ /* 0x080fe20000400000 */
[----:B------:R-:W-:-:S03]  /*19050*/  FMUL R143, R143, R2 ;  /* 0x000000028f8f7220 */ /* 0x000fc60000400000 */
[----:B------:R-:W-:Y:S02]  /*19060*/  F2FP.TF32.F32.PACK_B R141, R141 ;  /* 0x0000008dff8d723e */ /* 0x000fe400024050ff */
[----:B------:R-:W-:Y:S01]  /*19070*/  F2FP.TF32.F32.PACK_B R11, R11 ;  /* 0x0000000bff0b723e */ /* 0x000fe200024050ff */
[--C-:B0-----:R-:W-:Y:S02]  /*19080*/  @P2 IMAD.MOV.U32 R6, RZ, RZ, R8.reuse ;  /* 0x000000ffff062224 */ /* 0x101fe400078e0008 */
[----:B------:R-:W-:Y:S01]  /*19090*/  @P2 IMAD.MOV.U32 R7, RZ, RZ, R9 ;  /* 0x000000ffff072224 */ /* 0x000fe200078e0009 */
[C---:B------:R-:W-:Y:S01]  /*190a0*/  ISETP.GT.AND P3, PT, R0.reuse, 0xf0, P1 ;  /* 0x000000f00000780c */ /* 0x040fe20000f64270 */
[----:B------:R-:W-:Y:S01]  /*190b0*/  @P5 STG.E desc[UR36][R4.64+0x3a4], R141 ;  /* 0x0003a48d04005986 */ /* 0x000fe2000c101924 */
[----:B------:R-:W-:Y:S01]  /*190c0*/  ISETP.GT.AND P5, PT, R0, 0xf1, P1 ;  /* 0x000000f10000780c */ /* 0x000fe20000fa4270 */
[-C--:B------:R-:W-:Y:S01]  /*190d0*/  FMUL R15, R144, R2.reuse ;  /* 0x00000002900f7220 */ /* 0x080fe20000400000 */
[----:B------:R-:W-:Y:S01]  /*190e0*/  F2FP.TF32.F32.PACK_B R143, R143 ;  /* 0x0000008fff8f723e */ /* 0x000fe200024050ff */
[----:B------:R0:W-:Y:S01]  /*190f0*/  @P2 STG.E desc[UR36][R6.64+0x3a0], R11 ;  /* 0x0003a00b06002986 */ /* 0x0001e2000c101924 */
[----:B------:R-:W-:Y:S01]  /*19100*/  ISETP.GT.AND P2, PT, R0, 0xf0, P0 ;  /* 0x000000f00000780c */ /* 0x000fe20000744270 */
[-C--:B------:R-:W-:Y:S01]  /*19110*/  FMUL R145, R145, R2.reuse ;  /* 0x0000000291917220 */ /* 0x080fe20000400000 */
[----:B------:R-:W-:Y:S01]  /*19120*/  F2FP.TF32.F32.PACK_B R15, R15 ;  /* 0x0000000fff0f723e */ /* 0x000fe200024050ff */
[----:B--2---:R-:W-:Y:S01]  /*19130*/  FMUL R13, R146, R2 ;  /* 0x00000002920d7220 */ /* 0x004fe20000400000 */
[----:B0-----:R-:W-:-:S02]  /*19140*/  @P4 IMAD.MOV.U32 R6, RZ, RZ, R8 ;  /* 0x000000ffff064224 */ /* 0x001fc400078e0008 */
[----:B------:R-:W-:Y:S01]  /*19150*/  @P4 IMAD.MOV.U32 R7, RZ, RZ, R9 ;  /* 0x000000ffff074224 */ /* 0x000fe200078e0009 */
[----:B------:R-:W-:-:S04]  /*19160*/  F2FP.TF32.F32.PACK_B R145, R145 ;  /* 0x00000091ff91723e */ /* 0x000fc800024050ff */
[----:B------:R0:W-:Y:S01]  /*19170*/  @P4 STG.E desc[UR36][R6.64+0x3a4], R143 ;  /* 0x0003a48f06004986 */ /* 0x0001e2000c101924 */
[----:B------:R-:W-:-:S03]  /*19180*/  ISETP.GT.AND P4, PT, R0, 0xf1, P0 ;  /* 0x000000f10000780c */ /* 0x000fc60000784270 */
[----:B------:R-:W-:Y:S01]  /*19190*/  @P3 STG.E desc[UR36][R4.64+0x3c0], R15 ;  /* 0x0003c00f04003986 */ /* 0x000fe2000c101924 */
[C---:B------:R-:W-:Y:S02]  /*191a0*/  ISETP.GT.AND P3, PT, R0.reuse, 0xf8, P1 ;  /* 0x000000f80000780c */ /* 0x040fe40000f64270 */
[C---:B------:R-:W-:Y:S01]  /*191b0*/  ISETP.GT.AND P1, PT, R0.reuse, 0xf9, P1 ;  /* 0x000000f90000780c */ /* 0x040fe20000f24270 */
[----:B------:R-:W-:Y:S01]  /*191c0*/  @P5 STG.E desc[UR36][R4.64+0x3c4], R145 ;  /* 0x0003c49104005986 */ /* 0x000fe2000c101924 */
[----:B------:R-:W-:Y:S01]  /*191d0*/  F2FP.TF32.F32.PACK_B R13, R13 ;  /* 0x0000000dff0d723e */ /* 0x000fe200024050ff */
[----:B---3--:R-:W-:Y:S01]  /*191e0*/  FMUL R147, R147, R2 ;  /* 0x0000000293937220 */ /* 0x008fe20000400000 */
[----:B------:R-:W-:Y:S01]  /*191f0*/  ISETP.GT.AND P5, PT, R0, 0xf8, P0 ;  /* 0x000000f80000780c */ /* 0x000fe200007a4270 */
[----:B0-----:R-:W-:Y:S02]  /*19200*/  @P2 IMAD.MOV.U32 R6, RZ, RZ, R8 ;  /* 0x000000ffff062224 */ /* 0x001fe400078e0008 */
[----:B------:R-:W-:-:S02]  /*19210*/  @P2 IMAD.MOV.U32 R7, RZ, RZ, R9 ;  /* 0x000000ffff072224 */ /* 0x000fc400078e0009 */
[-C--:B----4-:R-:W-:Y:S01]  /*19220*/  FMUL R19, R148, R2.reuse ;  /* 0x0000000294137220 */ /* 0x090fe20000400000 */
[-C--:B------:R-:W-:Y:S01]  /*19230*/  FMUL R149, R149, R2.reuse ;  /* 0x0000000295957220 */ /* 0x080fe20000400000 */
[----:B------:R-:W-:Y:S01]  /*19240*/  ISETP.GT.AND P0, PT, R0, 0xf9, P0 ;  /* 0x000000f90000780c */ /* 0x000fe20000704270 */
[----:B------:R0:W-:Y:S01]  /*19250*/  @P2 STG.E desc[UR36][R6.64+0x3c0], R13 ;  /* 0x0003c00d06002986 */ /* 0x0001e2000c101924 */
[----:B------:R-:W-:Y:S01]  /*19260*/  F2FP.TF32.F32.PACK_B R147, R147 ;  /* 0x00000093ff93723e */ /* 0x000fe200024050ff */
[-C--:B------:R-:W-:Y:S01]  /*19270*/  FMUL R3, R150, R2.reuse ;  /* 0x0000000296037220 */ /* 0x080fe20000400000 */
[----:B------:R-:W-:Y:S02]  /*19280*/  F2FP.TF32.F32.PACK_B R19, R19 ;  /* 0x00000013ff13723e */ /* 0x000fe400024050ff */
[----:B------:R-:W-:Y:S01]  /*19290*/  F2FP.TF32.F32.PACK_B R149, R149 ;  /* 0x00000095ff95723e */ /* 0x000fe200024050ff */
[----:B------:R-:W-:Y:S01]  /*192a0*/  FMUL R151, R151, R2 ;  /* 0x0000000297977220 */ /* 0x000fe20000400000 */
[----:B0-----:R-:W-:Y:S01]  /*192b0*/  @P4 MOV R6, R8 ;  /* 0x0000000800064202 */ /* 0x001fe20000000f00 */
[----:B------:R-:W-:Y:S01]  /*192c0*/  @P4 IMAD.MOV.U32 R7, RZ, RZ, R9 ;  /* 0x000000ffff074224 */ /* 0x000fe200078e0009 */
[----:B------:R-:W-:-:S04]  /*192d0*/  F2FP.TF32.F32.PACK_B R3, R3 ;  /* 0x00000003ff03723e */ /* 0x000fc800024050ff */
[----:B------:R-:W-:Y:S01]  /*192e0*/  @P4 STG.E desc[UR36][R6.64+0x3c4], R147 ;  /* 0x0003c49306004986 */ /* 0x000fe2000c101924 */
[----:B------:R-:W-:-:S03]  /*192f0*/  F2FP.TF32.F32.PACK_B R151, R151 ;  /* 0x00000097ff97723e */ /* 0x000fc600024050ff */
[----:B------:R-:W-:Y:S04]  /*19300*/  @P3 STG.E desc[UR36][R4.64+0x3e0], R19 ;  /* 0x0003e01304003986 */ /* 0x000fe8000c101924 */
[----:B------:R0:W-:Y:S02]  /*19310*/  @P1 STG.E desc[UR36][R4.64+0x3e4], R149 ;  /* 0x0003e49504001986 */ /* 0x0001e4000c101924 */
[----:B0-----:R-:W-:Y:S02]  /*19320*/  @P5 IMAD.MOV.U32 R4, RZ, RZ, R8 ;  /* 0x000000ffff045224 */ /* 0x001fe400078e0008 */
[----:B------:R-:W-:-:S05]  /*19330*/  @P5 IMAD.MOV.U32 R5, RZ, RZ, R9 ;  /* 0x000000ffff055224 */ /* 0x000fca00078e0009 */
[----:B------:R1:W-:Y:S04]  /*19340*/  @P5 STG.E desc[UR36][R4.64+0x3e0], R3 ;  /* 0x0003e00304005986 */ /* 0x0003e8000c101924 */
[----:B------:R1:W-:Y:S02]  /*19350*/  @P0 STG.E desc[UR36][R8.64+0x3e4], R151 ;  /* 0x0003e49708000986 */ /* 0x0003e4000c101924 */
.L_x_542:
[----:B------:R-:W-:Y:S05]  /*19360*/  BSYNC B0 ;  /* 0x0000000000007941 */ /* 0x000fea0003800000 */
.L_x_34:
[----:B01--4-:R-:W4:Y:S04]  /*19370*/  LDL.LU R5, [R1+0x204] ;  /* 0x0002040001057983 */ /* 0x013f280000300800 */
[----:B------:R-:W4:Y:S01]  /*19380*/  LDL.LU R4, [R1+0x208] ;  /* 0x0002080001047983 */ /* 0x000f220000300800 */
[----:B------:R-:W-:Y:S01]  /*19390*/  ULDC UR4, c[0x0][0xc] ;  /* 0x0000030000047ab9 */ /* 0x000fe20000000800 */
[----:B------:R-:W-:Y:S01]  /*193a0*/  ULDC UR5, c[0x0][0x10] ;  /* 0x0000040000057ab9 */ /* 0x000fe20000000800 */
[----:B-----5:R-:W4:Y:S01]  /*193b0*/  LDC R3, c[0x0][0x14] ;  /* 0x00000500ff037b82 */ /* 0x020f220000000800 */
[----:B------:R-:W-:Y:S01]  /*193c0*/  UIMAD.WIDE.U32 UR4, UR4, UR5, URZ ;  /* 0x00000005040472a5 */ /* 0x000fe2000f8e003f */
[----:B------:R-:W-:Y:S01]  /*193d0*/  PRMT R0, RZ, 0x7610, R0 ;  /* 0x00007610ff007816 */ /* 0x000fe20000000000 */
[----:B------:R-:W-:Y:S01]  /*193e0*/  UMOV UR42, 0xffffffff ;  /* 0xffffffff002a7882 */ /* 0x000fe20000000000 */
[----:B------:R-:W-:-:S03]  /*193f0*/  UMOV UR43, 0xffffffff ;  /* 0xffffffff002b7882 */ /* 0x000fc60000000000 */
[----:B----4-:R-:W-:-:S04]  /*19400*/  IMAD.WIDE.U32 R4, R3, UR4, R4 ;  /* 0x0000000403047c25 */ /* 0x010fc8000f8e0004 */
[----:B------:R-:W-:Y:S01]  /*19410*/  IMAD R3, R3, UR5, RZ ;  /* 0x0000000503037c24 */ /* 0x000fe2000f8e02ff */
[----:B------:R-:W-:Y:S01]  /*19420*/  ULDC.64 UR4, c[0x0][0x650] ;  /* 0x0001940000047ab9 */ /* 0x000fe20000000a00 */
[----:B------:R-:W-:Y:S01]  /*19430*/  IMAD.MOV.U32 R7, RZ, RZ, R4 ;  /* 0x000000ffff077224 */ /* 0x000fe200078e0004 */
[----:B------:R-:W-:Y:S01]  /*19440*/  ISETP.GE.U32.AND P0, PT, R4, UR4, PT ;  /* 0x0000000404007c0c */ /* 0x000fe2000bf06070 */
[----:B------:R-:W-:-:S05]  /*19450*/  IMAD.IADD R6, R5, 0x1, R3 ;  /* 0x0000000105067824 */ /* 0x000fca00078e0203 */
[----:B------:R0:W-:Y:S01]  /*19460*/  STL [R1+0x204], R6 ;  /* 0x0002040601007387 */ /* 0x0001e20000100800 */
[----:B------:R-:W-:-:S03]  /*19470*/  ISETP.GE.U32.AND.EX P0, PT, R6, UR5, PT, P0 ;  /* 0x0000000506007c0c */ /* 0x000fc6000bf06100 */
[----:B------:R0:W-:Y:S10]  /*19480*/  STL [R1+0x208], R7 ;  /* 0x0002080701007387 */ /* 0x0001f40000100800 */
[----:B0-----:R-:W-:Y:S05]  /*19490*/  @P0 BRA `(.L_x_543) ;  /* 0x0000000400880947 */ /* 0x001fea0003800000 */
[----:B------:R-:W0:Y:S01]  /*194a0*/  S2UR UR6, SR_CTAID.X ;  /* 0x00000000000679c3 */ /* 0x000e220000002500 */
[----:B------:R-:W-:Y:S01]  /*194b0*/  ULDC.64 UR12, c[0x0][0x628] ;  /* 0x00018a00000c7ab9 */ /* 0x000fe20000000a00 */
[----:B------:R-:W-:Y:S01]  /*194c0*/  ULDC UR4, c[0x0][0x150] ;  /* 0x0000540000047ab9 */ /* 0x000fe20000000800 */
[----:B------:R-:W-:Y:S01]  /*194d0*/  ISETP.NE.U32.AND P0, PT, RZ, UR12, PT ;  /* 0x0000000cff007c0c */ /* 0x000fe2000bf05070 */
[----:B------:R-:W-:Y:S01]  /*194e0*/  ULDC UR15, c[0x0][0x630] ;  /* 0x00018c00000f7ab9 */ /* 0x000fe20000000800 */
[C---:B------:R-:W-:Y:S01]  /*194f0*/  R2UR UR16, R7.reuse ;  /* 0x00000000071072ca */ /* 0x040fe200000e0000 */
[----:B------:R-:W-:Y:S01]  /*19500*/  ULDC UR19, c[0x0][0x154] ;  /* 0x0000550000137ab9 */ /* 0x000fe20000000800 */
[----:B------:R-:W-:Y:S01]  /*19510*/  ISETP.NE.AND.EX P0, PT, RZ, UR13, PT, P0 ;  /* 0x0000000dff007c0c */ /* 0x000fe2000bf05300 */
[----:B------:R-:W1:Y:S01]  /*19520*/  S2UR UR18, SR_CTAID.Y ;  /* 0x00000000001279c3 */ /* 0x000e620000002600 */
[----:B------:R-:W-:Y:S02]  /*19530*/  R2UR UR17, R6 ;  /* 0x00000000061172ca */ /* 0x000fe400000e0000 */
[----:B------:R-:W-:-:S02]  /*19540*/  R2UR UR10, R7 ;  /* 0x00000000070a72ca */ /* 0x000fc400000e0000 */
[----:B------:R-:W-:Y:S02]  /*19550*/  R2UR UR11, R6 ;  /* 0x00000000060b72ca */ /* 0x000fe400000e0000 */
[----:B0-----:R-:W-:-:S05]  /*19560*/  I2FP.F32.U32 R0, UR6 ;  /* 0x0000000600007c45 */ /* 0x001fca0008201000 */
[----:B------:R-:W-:-:S04]  /*19570*/  FMUL R0, R0, UR4 ;  /* 0x0000000400007c20 */ /* 0x000fc80008400000 */
[----:B------:R0:W4:Y:S01]  /*19580*/  F2I.U32.TRUNC.NTZ R3, R0 ;  /* 0x0000000000037305 */ /* 0x000122000020f000 */
[----:B-1----:R-:W-:Y:S05]  /*19590*/  @!P0 BRA `(.L_x_544) ;  /* 0x0000000000308947 */ /* 0x002fea0003800000 */
        /* <DEDUP_REMOVED lines=12> */
.L_x_544:
[----:B------:R-:W-:Y:S01]  /*19660*/  USHF.R.U64 UR43, UR10, UR15, UR11 ;  /* 0x0000000f0a2b7299 */ /* 0x000fe2000800120b */
[----:B0-----:R-:W-:Y:S01]  /*19670*/  I2FP.F32.U32 R0, UR18 ;  /* 0x0000001200007c45 */ /* 0x001fe20008201000 */
[----:B------:R-:W-:Y:S02]  /*19680*/  USHF.R.U32.HI UR4, URZ, UR15, UR11 ;  /* 0x0000000f3f047299 */ /* 0x000fe4000801160b */
[----:B------:R-:W-:Y:S02]  /*19690*/  UIADD3 UR10, UP0, URZ, -UR43, URZ ;  /* 0x8000002b3f0a7290 */ /* 0x000fe4000ff1e03f */
[----:B------:R-:W-:Y:S01]  /*196a0*/  FMUL R0, R0, UR19 ;  /* 0x0000001300007c20 */ /* 0x000fe20008400000 */
[----:B------:R-:W-:Y:S01]  /*196b0*/  ULDC.64 UR12, c[0x0][0x620] ;  /* 0x00018800000c7ab9 */ /* 0x000fe20000000a00 */
[----:B------:R-:W-:Y:S01]  /*196c0*/  UIADD3.X UR4, URZ, ~UR4, URZ, UP0, !UPT ;  /* 0x800000043f047290 */ /* 0x000fe200087fe43f */
[----:B------:R-:W-:Y:S01]  /*196d0*/  UMOV UR8, UR16 ;  /* 0x0000001000087c82 */ /* 0x000fe20008000000 */
[----:B------:R-:W-:-:S02]  /*196e0*/  UMOV UR9, UR17 ;  /* 0x0000001100097c82 */ /* 0x000fc40008000000 */
[----:B------:R-:W-:Y:S01]  /*196f0*/  UIMAD UR4, UR4, UR12, URZ ;  /* 0x0000000c040472a4 */ /* 0x000fe2000f8e023f */
[----:B------:R-:W0:Y:S01]  /*19700*/  F2I.U32.TRUNC.NTZ R0, R0 ;  /* 0x0000000000007305 */ /* 0x000e22000020f000 */
[----:B------:R-:W-:Y:S01]  /*19710*/  UIMAD.WIDE.U32 UR8, UR10, UR12, UR8 ;  /* 0x0000000c0a0872a5 */ /* 0x000fe2000f8e0008 */
[----:B----4-:R-:W-:Y:S01]  /*19720*/  R2UR UR12, R3 ;  /* 0x00000000030c72ca */ /* 0x010fe200000e0000 */
[----:B------:R-:W-:Y:S01]  /*19730*/  UIMAD UR10, UR10, UR13, UR4 ;  /* 0x0000000d0a0a72a4 */ /* 0x000fe2000f8e0204 */
[----:B------:R-:W-:Y:S01]  /*19740*/  ULDC UR11, c[0x0][0x618] ;  /* 0x00018600000b7ab9 */ /* 0x000fe20000000800 */
[----:B------:R-:W-:Y:S02]  /*19750*/  ULDC UR21, c[0x0][0x658] ;  /* 0x0001960000157ab9 */ /* 0x000fe40000000800 */
[----:B------:R-:W-:Y:S01]  /*19760*/  UIADD3 UR9, UR9, UR10, URZ ;  /* 0x0000000a09097290 */ /* 0x000fe2000fffe03f */
[----:B------:R-:W-:Y:S01]  /*19770*/  UMOV UR15, 0xffffffff ;  /* 0xffffffff000f7882 */ /* 0x000fe20000000000 */
[----:B------:R-:W-:Y:S01]  /*19780*/  ULDC.64 UR4, c[0x0][0x640] ;  /* 0x0001900000047ab9 */ /* 0x000fe20000000a00 */
[----:B------:R-:W-:Y:S01]  /*19790*/  USHF.L.U32 UR15, UR15, UR21, URZ ;  /* 0x000000150f0f7299 */ /* 0x000fe2000800063f */
[----:B------:R-:W-:Y:S01]  /*197a0*/  ISETP.NE.U32.AND P0, PT, RZ, UR4, PT ;  /* 0x00000004ff007c0c */ /* 0x000fe2000bf05070 */
[----:B------:R-:W-:-:S02]  /*197b0*/  USHF.R.U64 UR16, UR8, UR11, UR9 ;  /* 0x0000000b08107299 */ /* 0x000fc40008001209 */
[----:B------:R-:W-:Y:S01]  /*197c0*/  USHF.R.U32.HI UR8, URZ, UR11, UR9 ;  /* 0x0000000b3f087299 */ /* 0x000fe20008011609 */
[----:B0-----:R-:W-:Y:S01]  /*197d0*/  R2UR UR14, R0 ;  /* 0x00000000000e72ca */ /* 0x001fe200000e0000 */
[----:B------:R-:W-:Y:S01]  /*197e0*/  ULDC UR17, c[0x0][0x608] ;  /* 0x0001820000117ab9 */ /* 0x000fe20000000800 */
[----:B------:R-:W-:Y:S01]  /*197f0*/  ULOP3.LUT UR41, URZ, UR15, URZ, 0x33, !UPT ;  /* 0x0000000f3f297292 */ /* 0x000fe2000f8e333f */
[----:B------:R-:W-:Y:S01]  /*19800*/  ISETP.NE.AND.EX P0, PT, RZ, UR5, PT, P0 ;  /* 0x00000005ff007c0c */ /* 0x000fe2000bf05300 */
[----:B------:R-:W-:Y:S02]  /*19810*/  USHF.R.U64 UR15, UR16, UR17, UR8 ;  /* 0x00000011100f7299 */ /* 0x000fe40008001208 */
[----:B------:R-:W-:Y:S02]  /*19820*/  USHF.R.U32.HI UR8, URZ, UR17, UR8 ;  /* 0x000000113f087299 */ /* 0x000fe40008011608 */
[----:B------:R-:W-:Y:S02]  /*19830*/  UIADD3 UR12, -UR12, URZ, URZ ;  /* 0x0000003f0c0c7290 */ /* 0x000fe4000fffe13f */
[----:B------:R-:W-:Y:S01]  /*19840*/  USHF.R.U64 UR17, UR15, UR21, UR8 ;  /* 0x000000150f117299 */ /* 0x000fe20008001208 */
[----:B------:R-:W-:Y:S01]  /*19850*/  UMOV UR19, 0x1 ;  /* 0x0000000100137882 */ /* 0x000fe20000000000 */
[----:B------:R-:W-:Y:S01]  /*19860*/  ULDC UR13, c[0x0][0x144] ;  /* 0x00005100000d7ab9 */ /* 0x000fe20000000800 */
[----:B------:R-:W-:Y:S01]  /*19870*/  ULDC UR7, c[0x0][0x600] ;  /* 0x0001800000077ab9 */ /* 0x000fe20000000800 */
[----:B------:R-:W-:-:S02]  /*19880*/  USHF.L.U32 UR24, UR19, UR21, URZ ;  /* 0x0000001513187299 */ /* 0x000fc4000800063f */
[----:B------:R-:W-:Y:S02]  /*19890*/  USHF.R.U32.HI UR8, URZ, UR21, UR8 ;  /* 0x000000153f087299 */ /* 0x000fe40008011608 */
[----:B------:R-:W-:Y:S02]  /*198a0*/  UIMAD UR21, UR13, UR12, UR6 ;  /* 0x0000000c0d1572a4 */ /* 0x000fe4000f8e0206 */
[----:B------:R-:W-:Y:S02]  /*198b0*/  UIADD3 UR20, UR7, -0x1, URZ ;  /* 0xffffffff07147890 */ /* 0x000fe4000fffe03f */
[----:B------:R-:W-:Y:S01]  /*198c0*/  UIADD3 UR19, -UR14, URZ, URZ ;  /* 0x0000003f0e137290 */ /* 0x000fe2000fffe13f */
[----:B------:R-:W-:Y:S01]  /*198d0*/  ULDC UR25, c[0x0][0x148] ;  /* 0x0000520000197ab9 */ /* 0x000fe20000000800 */
[----:B------:R-:W-:Y:S01]  /*198e0*/  ULDC UR22, c[0x0][0x648] ;  /* 0x0001920000167ab9 */ /* 0x000fe20000000800 */
[----:B------:R-:W-:Y:S01]  /*198f0*/  ULDC UR23, c[0x0][0x638] ;  /* 0x00018e0000177ab9 */ /* 0x000fe20000000800 */
        /* <DEDUP_REMOVED lines=14> */
.L_x_545:
[----:B------:R-:W-:Y:S01]  /*199e0*/  UISETP.NE.AND UP0, UPT, UR45, URZ, UPT ;  /* 0x0000003f2d00728c */ /* 0x000fe2000bf05270 */
[----:B------:R-:W-:Y:S01]  /*199f0*/  IMAD.MOV.U32 R0, RZ, RZ, 0x1 ;  /* 0x00000001ff007424 */ /* 0x000fe200078e00ff */
[----:B------:R-:W-:Y:S02]  /*19a00*/  USHF.R.U64 UR4, UR6, UR22, UR8 ;  /* 0x0000001606047299 */ /* 0x000fe40008001208 */
[----:B------:R-:W-:Y:S02]  /*19a10*/  ULOP3.LUT UR41, UR15, UR41, URZ, 0xc0, !UPT ;  /* 0x000000290f297292 */ /* 0x000fe4000f8ec03f */
[----:B------:R-:W-:Y:S02]  /*19a20*/  UIADD3 UR5, -UR4, URZ, URZ ;  /* 0x0000003f04057290 */ /* 0x000fe4000fffe13f */
[----:B------:R-:W-:Y:S02]  /*19a30*/  UIMAD UR41, UR24, UR4, UR41 ;  /* 0x00000004182972a4 */ /* 0x000fe4000f8e0229 */
[----:B------:R-:W-:-:S02]  /*19a40*/  ULOP3.LUT UR16, UR16, UR20, URZ, 0xc0, !UPT ;  /* 0x0000001410107292 */ /* 0x000fc4000f8ec03f */
[----:B------:R-:W-:Y:S02]  /*19a50*/  @UP0 UIMAD UR21, UR25, UR19, UR18 ;  /* 0x00000013191502a4 */ /* 0x000fe4000f8e0212 */
[----:B------:R-:W-:-:S03]  /*19a60*/  UIMAD UR4, UR5, UR23, UR17 ;  /* 0x00000017050472a4 */ /* 0x000fc6000f8e0211 */
[----:B------:R-:W-:Y:S01]  /*19a70*/  ULDC UR5, c[0x0][0x610] ;  /* 0x0001840000057ab9 */ /* 0x000fe20000000800 */
[----:B------:R-:W-:Y:S02]  /*19a80*/  UIMAD UR4, UR4, UR7, UR16 ;  /* 0x00000007040472a4 */ /* 0x000fe4000f8e0210 */
[----:B------:R-:W-:-:S04]  /*19a90*/  UIMAD UR41, UR41, UR5, UR21 ;  /* 0x00000005292972a4 */ /* 0x000fc8000f8e0215 */
[----:B------:R-:W-:Y:S02]  /*19aa0*/  USEL UR42, UR4, UR41, !UP0 ;  /* 0x00000029042a7287 */ /* 0x000fe4000c000000 */
[----:B------:R-:W-:-:S12]  /*19ab0*/  USEL UR41, UR41, UR4, !UP0 ;  /* 0x0000000429297287 */ /* 0x000fd8000c000000 */
.L_x_543:
[----:B------:R-:W-:-:S13]  /*19ac0*/  LOP3.LUT P0, RZ, R0, 0xff, RZ, 0xc0, !PT ;  /* 0x000000ff00ff7812 */ /* 0x000fda000780c0ff */
[----:B------:R-:W-:Y:S05]  /*19ad0*/  @P0 BRA `(.L_x_546) ;  /* 0xfffffe7800200947 */ /* 0x000fea000383ffff */
[----:B------:R-:W-:Y:S05]  /*19ae0*/  EXIT ;  /* 0x000000000000794d */ /* 0x000fea0003800000 */
.L_x_7:
[----:B------:R-:W2:Y:S01]  /*19af0*/  LDL R5, [R1+0x208] ;  /* 0x0002080001057983 */ /* 0x000ea20000100800 */
[----:B------:R-:W-:-:S03]  /*19b00*/  ULDC.64 UR4, c[0x0][0x650] ;  /* 0x0001940000047ab9 */ /* 0x000fc60000000a00 */
[----:B------:R-:W3:Y:S01]  /*19b10*/  LDL R4, [R1+0x204] ;  /* 0x0002040001047983 */ /* 0x000ee20000100800 */
[----:B------:R-:W-:Y:S01]  /*19b20*/  PRMT R0, RZ, 0x7610, R0 ;  /* 0x00007610ff007816 */ /* 0x000fe20000000000 */
[----:B------:R-:W-:Y:S02]  /*19b30*/  IMAD.MOV.U32 R3, RZ, RZ, -0x1 ;  /* 0xffffffffff037424 */ /* 0x000fe400078e00ff */
[----:B------:R-:W-:Y:S02]  /*19b40*/  IMAD.MOV.U32 R2, RZ, RZ, -0x1 ;  /* 0xffffffffff027424 */ /* 0x000fe400078e00ff */
[----:B------:R-:W-:Y:S01]  /*19b50*/  IMAD.MOV.U32 R10, RZ, RZ, -0x1 ;  /* 0xffffffffff0a7424 */ /* 0x000fe200078e00ff */
[----:B--2---:R-:W-:-:S04]  /*19b60*/  ISETP.GE.U32.AND P0, PT, R5, UR4, PT ;  /* 0x0000000405007c0c */ /* 0x004fc8000bf06070 */
[----:B---3--:R-:W-:-:S13]  /*19b70*/  ISETP.GE.U32.AND.EX P0, PT, R4, UR5, PT, P0 ;  /* 0x0000000504007c0c */ /* 0x008fda000bf06100 */
        /* <DEDUP_REMOVED lines=21> */
.L_x_548:
[----:B------:R-:W-:Y:S01]  /*19cd0*/  USHF.R.U64 UR4, UR14, UR19, UR15 ;  /* 0x000000130e047299 */ /* 0x000fe2000800120f */
[----:B------:R-:W-:Y:S01]  /*19ce0*/  R2UR UR7, R4 ;  /* 0x00000000040772ca */ /* 0x000fe200000e0000 */
[----:B------:R-:W-:Y:S02]  /*19cf0*/  USHF.R.U32.HI UR5, URZ, UR19, UR15 ;  /* 0x000000133f057299 */ /* 0x000fe4000801160f */
[----:B------:R-:W-:Y:S01]  /*19d00*/  UIADD3 UR13, UP0, URZ, -UR4, URZ ;  /* 0x800000043f0d7290 */ /* 0x000fe2000ff1e03f */
[----:B------:R-:W-:Y:S01]  /*19d10*/  ULDC.64 UR14, c[0x0][0x620] ;  /* 0x00018800000e7ab9 */ /* 0x000fe20000000a00 */
[----:B------:R-:W-:Y:S02]  /*19d20*/  UMOV UR6, UR20 ;  /* 0x0000001400067c82 */ /* 0x000fe40008000000 */
[----:B------:R-:W-:Y:S02]  /*19d30*/  UIADD3.X UR5, URZ, ~UR5, URZ, UP0, !UPT ;  /* 0x800000053f057290 */ /* 0x000fe400087fe43f */
[----:B------:R-:W-:-:S02]  /*19d40*/  UISETP.NE.AND UP1, UPT, UR45, URZ, UPT ;  /* 0x0000003f2d00728c */ /* 0x000fc4000bf25270 */
[----:B------:R-:W-:Y:S02]  /*19d50*/  UIMAD UR5, UR5, UR14, URZ ;  /* 0x0000000e050572a4 */ /* 0x000fe4000f8e023f */
[----:B------:R-:W-:Y:S02]  /*19d60*/  UIMAD.WIDE.U32 UR6, UR13, UR14, UR6 ;  /* 0x0000000e0d0672a5 */ /* 0x000fe4000f8e0006 */
[----:B------:R-:W-:Y:S01]  /*19d70*/  UIMAD UR5, UR13, UR15, UR5 ;  /* 0x0000000f0d0572a4 */ /* 0x000fe2000f8e0205 */
[----:B------:R-:W-:Y:S02]  /*19d80*/  ULDC UR14, c[0x0][0x608] ;  /* 0x00018200000e7ab9 */ /* 0x000fe40000000800 */
[----:B------:R-:W-:Y:S01]  /*19d90*/  ULDC UR13, c[0x0][0x618] ;  /* 0x00018600000d7ab9 */ /* 0x000fe20000000800 */
[----:B------:R-:W-:Y:S01]  /*19da0*/  UIADD3 UR5, UR7, UR5, URZ ;  /* 0x0000000507057290 */ /* 0x000fe2000fffe03f */
[----:B------:R-:W-:Y:S01]  /*19db0*/  ULDC UR22, c[0x0][0x658] ;  /* 0x0001960000167ab9 */ /* 0x000fe20000000800 */
[----:B------:R-:W-:-:S02]  /*19dc0*/  @UP1 UIMAD UR8, UR11, UR12, UR10 ;  /* 0x0000000c0b0812a4 */ /* 0x000fc4000f8e020a */
[----:B------:R-:W-:Y:S02]  /*19dd0*/  USHF.R.U64 UR17, UR6, UR13, UR5 ;  /* 0x0000000d06117299 */ /* 0x000fe40008001205 */
[----:B------:R-:W-:Y:S01]  /*19de0*/  USHF.R.U32.HI UR5, URZ, UR13, UR5 ;  /* 0x0000000d3f057299 */ /* 0x000fe20008011605 */
[----:B------:R-:W-:Y:S01]  /*19df0*/  ULDC.64 UR6, c[0x0][0x640] ;  /* 0x0001900000067ab9 */ /* 0x000fe20000000a00 */
[----:B------:R-:W-:Y:S01]  /*19e00*/  UMOV UR10, 0xffffffff ;  /* 0xffffffff000a7882 */ /* 0x000fe20000000000 */
[----:B------:R-:W-:Y:S01]  /*19e10*/  ISETP.NE.U32.AND P0, PT, RZ, UR6, PT ;  /* 0x00000006ff007c0c */ /* 0x000fe2000bf05070 */
[----:B------:R-:W-:Y:S02]  /*19e20*/  USHF.R.U64 UR18, UR17, UR14, UR5 ;  /* 0x0000000e11127299 */ /* 0x000fe40008001205 */
[----:B------:R-:W-:Y:S01]  /*19e30*/  USHF.R.U32.HI UR5, URZ, UR14, UR5 ;  /* 0x0000000e3f057299 */ /* 0x000fe20008011605 */
[----:B------:R-:W-:Y:S01]  /*19e40*/  ISETP.NE.AND.EX P0, PT, RZ, UR7, PT, P0 ;  /* 0x00000007ff007c0c */ /* 0x000fe2000bf05300 */
[----:B------:R-:W-:-:S02]  /*19e50*/  USHF.L.U32 UR11, UR10, UR22, URZ ;  /* 0x000000160a0b7299 */ /* 0x000fc4000800063f */
[----:B------:R-:W-:Y:S01]  /*19e60*/  USHF.R.U64 UR19, UR18, UR22, UR5 ;  /* 0x0000001612137299 */ /* 0x000fe20008001205 */
[----:B------:R-:W-:Y:S01]  /*19e70*/  ULDC UR20, c[0x0][0x600] ;  /* 0x0001800000147ab9 */ /* 0x000fe20000000800 */
[----:B------:R-:W-:Y:S02]  /*19e80*/  USHF.R.U32.HI UR10, URZ, UR22, UR5 ;  /* 0x000000163f0a7299 */ /* 0x000fe40008011605 */
[----:B------:R-:W-:Y:S02]  /*19e90*/  UIADD3 UR21, UR20, -0x1, URZ ;  /* 0xffffffff14157890 */ /* 0x000fe4000fffe03f */
[----:B------:R-:W-:Y:S01]  /*19ea0*/  ULOP3.LUT UR26, URZ, UR11, URZ, 0x33, !UPT ;  /* 0x0000000b3f1a7292 */ /* 0x000fe2000f8e333f */
        /* <DEDUP_REMOVED lines=17> */
.L_x_549:
[----:B------:R-:W-:Y:S01]  /*19fc0*/  USHF.R.U64 UR6, UR5, UR23, UR10 ;  /* 0x0000001705067299 */ /* 0x000fe2000800120a */
[----:B------:R-:W-:Y:S01]  /*19fd0*/  IMAD.MOV.U32 R0, RZ, RZ, 0x1 ;  /* 0x00000001ff007424 */ /* 0x000fe200078e00ff */
[----:B------:R-:W-:Y:S01]  /*19fe0*/  USHF.L.U32 UR25, UR25, UR22, URZ ;  /* 0x0000001619197299 */ /* 0x000fe2000800063f */
[----:B------:R-:W-:Y:S01]  /*19ff0*/  IMAD.U32 R10, RZ, RZ, UR4 ;  /* 0x00000004ff0a7e24 */ /* 0x000fe2000f8e00ff */
[----:B------:R-:W-:Y:S02]  /*1a000*/  ULOP3.LUT UR5, UR18, UR26, URZ, 0xc0, !UPT ;  /* 0x0000001a12057292 */ /* 0x000fe4000f8ec03f */
[----:B------:R-:W-:Y:S02]  /*1a010*/  UIADD3 UR7, -UR6, URZ, URZ ;  /* 0x0000003f06077290 */ /* 0x000fe4000fffe13f */
[----:B------:R-:W-:Y:S02]  /*1a020*/  UIMAD UR6, UR25, UR6, UR5 ;  /* 0x00000006190672a4 */ /* 0x000fe4000f8e0205 */
[----:B------:R-:W-:-:S02]  /*1a030*/  ULOP3.LUT UR17, UR17, UR21, URZ, 0xc0, !UPT ;  /* 0x0000001511117292 */ /* 0x000fc4000f8ec03f */
[----:B------:R-:W-:Y:S02]  /*1a040*/  UIMAD UR5, UR7, UR24, UR19 ;  /* 0x00000018070572a4 */ /* 0x000fe4000f8e0213 */
[----:B------:R-:W-:Y:S01]  /*1a050*/  UISETP.NE.AND UP0, UPT, UR45, URZ, UPT ;  /* 0x0000003f2d00728c */ /* 0x000fe2000bf05270 */
[----:B------:R-:W-:Y:S01]  /*1a060*/  ULDC UR7, c[0x0][0x610] ;  /* 0x0001840000077ab9 */ /* 0x000fe20000000800 */
[----:B------:R-:W-:Y:S02]  /*1a070*/  UIMAD UR5, UR5, UR20, UR17 ;  /* 0x00000014050572a4 */ /* 0x000fe4000f8e0211 */
[----:B------:R-:W-:-:S04]  /*1a080*/  UIMAD UR8, UR6, UR7, UR8 ;  /* 0x00000007060872a4 */ /* 0x000fc8000f8e0208 */
[----:B------:R-:W-:Y:S02]  /*1a090*/  USEL UR6, UR5, UR8, !UP0 ;  /* 0x0000000805067287 */ /* 0x000fe4000c000000 */
[----:B------:R-:W-:-:S04]  /*1a0a0*/  USEL UR8, UR8, UR5, !UP0 ;  /* 0x0000000508087287 */ /* 0x000fc8000c000000 */
[----:B------:R-:W-:Y:S02]  /*1a0b0*/  MOV R2, UR6 ;  /* 0x0000000600027c02 */ /* 0x000fe40008000f00 */
[----:B------:R-:W-:-:S07]  /*1a0c0*/  IMAD.U32 R3, RZ, RZ, UR8 ;  /* 0x00000008ff037e24 */ /* 0x000fce000f8e00ff */
.L_x_547:
[----:B------:R-:W-:-:S08]  /*1a0d0*/  NOP ;  /* 0x0000000000007918 */ /* 0x000fd00000000000 */
[----:B0-----:R-:W0:-:S00]  /*1a0e0*/  USETMAXREG.DEALLOC.CTAPOOL 0x18 ;  /* 0x00000018000079c8 */ /* 0x001e0000080e0500 */
[----:B------:R-:W-:-:S13]  /*1a0f0*/  ISETP.NE.AND P0, PT, RZ, UR9, PT ;  /* 0x00000009ff007c0c */ /* 0x000fda000bf05270 */
[----:B------:R-:W-:Y:S05]  /*1a100*/  @P0 EXIT ;  /* 0x000000000000094d */ /* 0x000fea0003800000 */
[----:B0-----:R-:W-:Y:S01]  /*1a110*/  LOP3.LUT P0, RZ, R0, 0xff, RZ, 0xc0, !PT ;  /* 0x000000ff00ff7812 */ /* 0x001fe2000780c0ff */
[----:B------:R-:W-:Y:S02]  /*1a120*/  IMAD.MOV.U32 R7, RZ, RZ, 0x1 ;  /* 0x00000001ff077424 */ /* 0x000fe400078e00ff */
[----:B------:R-:W-:-:S10]  /*1a130*/  IMAD.MOV.U32 R6, RZ, RZ, RZ ;  /* 0x000000ffff067224 */ /* 0x000fd400078e00ff */
[----:B------:R-:W-:Y:S05]  /*1a140*/  @!P0 BRA `(.L_x_550) ;  /* 0x0000000c00748947 */ /* 0x000fea0003800000 */
[----:B------:R-:W0:Y:S01]  /*1a150*/  S2UR UR14, SR_CgaCtaId ;  /* 0x00000000000e79c3 */ /* 0x000e220000008800 */
[----:B------:R-:W-:Y:S01]  /*1a160*/  ULDC UR4, c[0x0][0x28c] ;  /* 0x0000a30000047ab9 */ /* 0x000fe20000000800 */
[----:B------:R-:W-:Y:S01]  /*1a170*/  ULDC UR8, c[0x0][0x658] ;  /* 0x0001960000087ab9 */ /* 0x000fe20000000800 */
[----:B------:R-:W-:Y:S01]  /*1a180*/  UIADD3 UR9, UR4, 0x1f, URZ ;  /* 0x0000001f04097890 */ /* 0x000fe2000fffe03f */
[----:B------:R-:W-:Y:S01]  /*1a190*/  BSSY B0, `(.L_x_550) ;  /* 0x00000d8000007945 */ /* 0x000fe20003800000 */
[----:B------:R-:W-:Y:S01]  /*1a1a0*/  UMOV UR7, 0xffffffff ;  /* 0xffffffff00077882 */ /* 0x000fe20000000000 */
[----:B------:R-:W-:Y:S01]  /*1a1b0*/  ULDC UR6, c[0x0][0xc] ;  /* 0x0000030000067ab9 */ /* 0x000fe20000000800 */
[----:B------:R-:W-:Y:S01]  /*1a1c0*/  USHF.L.U32 UR11, UR7, UR8, URZ ;  /* 0x00000008070b7299 */ /* 0x000fe2000800063f */
[----:B------:R-:W-:Y:S01]  /*1a1d0*/  IMAD.MOV.U32 R9, RZ, RZ, 0x1 ;  /* 0x00000001ff097424 */ /* 0x000fe200078e00ff */
[----:B------:R-:W-:Y:S01]  /*1a1e0*/  USHF.R.S32.HI UR10, URZ, 0x1f, UR9 ;  /* 0x0000001f3f0a7899 */ /* 0x000fe20008011409 */
[----:B------:R-:W-:Y:S01]  /*1a1f0*/  IMAD.MOV.U32 R7, RZ, RZ, 0x1 ;  /* 0x00000001ff077424 */ /* 0x000fe200078e00ff */
[----:B------:R-:W-:Y:S01]  /*1a200*/  ULDC UR5, c[0x0][0x600] ;  /* 0x0001800000057ab9 */ /* 0x000fe20000000800 */
[----:B------:R-:W-:Y:S01]  /*1a210*/  ULDC UR7, c[0x0][0x10] ;  /* 0x0000040000077ab9 */ /* 0x000fe20000000800 */
[----:B------:R-:W-:Y:S01]  /*1a220*/  UMOV UR12, 0x1 ;  /* 0x00000001000c7882 */ /* 0x000fe20000000000 */
[----:B------:R-:W-:Y:S01]  /*1a230*/  UIADD3 UR4, UR5, -0x1, URZ ;  /* 0xffffffff05047890 */ /* 0x000fe2000fffe03f */
[----:B------:R-:W-:Y:S01]  /*1a240*/  IMAD.MOV.U32 R6, RZ, RZ, RZ ;  /* 0x000000ffff067224 */ /* 0x000fe200078e00ff */
[----:B------:R-:W-:-:S02]  /*1a250*/  UIMAD.WIDE.U32 UR6, UR6, UR7, URZ ;  /* 0x00000007060672a5 */ /* 0x000fc4000f8e003f */
[----:B------:R-:W-:Y:S02]  /*1a260*/  USHF.L.U32 UR5, UR12, UR8, URZ ;  /* 0x000000080c057299 */ /* 0x000fe4000800063f */
[----:B------:R-:W-:Y:S01]  /*1a270*/  ULEA.HI UR10, UR10, UR9, URZ, 0x5 ;  /* 0x000000090a0a7291 */ /* 0x000fe2000f8f283f */
[----:B------:R-:W-:Y:S01]  /*1a280*/  ULDC UR8, c[0x0][0x14] ;  /* 0x0000050000087ab9 */ /* 0x000fe20000000800 */
[----:B------:R-:W-:Y:S01]  /*1a290*/  ULOP3.LUT UR26, UR40, 0x2, URZ, 0xfc, !UPT ;  /* 0x00000002281a7892 */ /* 0x000fe2000f8efc3f */
[----:B0-----:R-:W-:Y:S01]  /*1a2a0*/  IMAD.U32 R0, RZ, RZ, UR14 ;  /* 0x0000000eff007e24 */ /* 0x001fe2000f8e00ff */
[----:B------:R-:W-:Y:S02]  /*1a2b0*/  UIMAD UR13, UR7, UR8, URZ ;  /* 0x00000008070d72a4 */ /* 0x000fe4000f8e023f */
[----:B------:R-:W-:Y:S02]  /*1a2c0*/  UIMAD.WIDE.U32 UR22, UR6, UR8, URZ ;  /* 0x00000008061672a5 */ /* 0x000fe4000f8e003f */
[----:B------:R-:W-:-:S02]  /*1a2d0*/  USHF.R.S32.HI UR7, URZ, 0x5, UR10 ;  /* 0x000000053f077899 */ /* 0x000fc4000801140a */
[----:B------:R-:W-:Y:S02]  /*1a2e0*/  ULOP3.LUT UR6, URZ, UR11, URZ, 0x33, !UPT ;  /* 0x0000000b3f067292 */ /* 0x000fe4000f8e333f */
[----:B------:R-:W-:Y:S02]  /*1a2f0*/  UIADD3 UR13, UR23, UR13, URZ ;  /* 0x0000000d170d7290 */ /* 0x000fe4000fffe03f */
[----:B------:R-:W-:Y:S01]  /*1a300*/  UIADD3 UR27, UR7, 0x1, URZ ;  /* 0x00000001071b7890 */ /* 0x000fe2000fffe03f */
[----:B------:R-:W-:-:S11]  /*1a310*/  ULDC.64 UR24, c[0x0][0x198] ;  /* 0x0000660000187ab9 */ /* 0x000fd60000000a00 */
.L_x_561:
[----:B------:R-:W-:-:S03]  /*1a320*/  UMOV UR8, 0xffffffff ;  /* 0xffffffff00087882 */ /* 0x000fc60000000000 */
[----:B------:R-:W-:Y:S05]  /*1a330*/  BRA.DIV UR8, `(.L_x_551) ;  /* 0x0000001208087947 */ /* 0x000fea000b800000 */
[----:B------:R-:W-:-:S13]  /*1a340*/  ELECT P6, URZ, PT ;  /* 0x00000000003f782f */ /* 0x000fda00038c0000 */
.L_x_573:
[----:B------:R-:W0:Y:S01]  /*1a350*/  LDC R4, c[0x0][0x28c] ;  /* 0x0000a300ff047b82 */ /* 0x000e220000000800 */
[----:B------:R-:W-:Y:S01]  /*1a360*/  BSSY B1, `(.L_x_552) ;  /* 0x000003d000017945 */ /* 0x000fe20003800000 */
[----:B0-----:R-:W-:-:S13]  /*1a370*/  ISETP.LT.OR P6, PT, R4, 0x1, !P6 ;  /* 0x000000010400780c */ /* 0x001fda00077c1670 */
[----:B------:R-:W-:Y:S05]  /*1a380*/  @P6 BRA `(.L_x_553) ;  /* 0x0000000000e86947 */ /* 0x000fea0003800000 */
[----:B------:R-:W-:Y:S01]  /*1a390*/  IMAD R3, R3, 0x2, R0 ;  /* 0x0000000203037824 */ /* 0x000fe200078e0200 */
[----:B------:R-:W-:Y:S01]  /*1a3a0*/  MOV R14, UR27 ;  /* 0x0000001b000e7c02 */ /* 0x000fe20008000f00 */
[----:B------:R-:W-:Y:S02]  /*1a3b0*/  IMAD.SHL.U32 R2, R2, 0x100, RZ ;  /* 0x0000010002027824 */ /* 0x000fe400078e00ff */
[----:B------:R-:W-:Y:S02]  /*1a3c0*/  IMAD.SHL.U32 R3, R3, 0x80, RZ ;  /* 0x0000008003037824 */ /* 0x000fe400078e00ff */
[----:B------:R-:W-:Y:S02]  /*1a3d0*/  IMAD.MOV.U32 R12, RZ, RZ, RZ ;  /* 0x000000ffff0c7224 */ /* 0x000fe400078e00ff */
[----:B------:R-:W-:Y:S02]  /*1a3e0*/  IMAD.MOV.U32 R4, RZ, RZ, R7 ;  /* 0x000000ffff047224 */ /* 0x000fe400078e0007 */
[----:B------:R-:W-:-:S07]  /*1a3f0*/  IMAD.MOV.U32 R5, RZ, RZ, R6 ;  /* 0x000000ffff057224 */ /* 0x000fce00078e0006 */
.L_x_556:
[----:B------:R-:W0:Y:S01]  /*1a400*/  S2UR UR8, SR_CgaCtaId ;  /* 0x00000000000879c3 */ /* 0x000e220000008800 */
[----:B------:R-:W1:Y:S01]  /*1a410*/  S2R R13, SR_TID.X ;  /* 0x00000000000d7919 */ /* 0x000e620000002100 */
[----:B------:R-:W-:Y:S01]  /*1a420*/  MOV R11, 0x400 ;  /* 0x00000400000b7802 */ /* 0x000fe20000000f00 */
[----:B0-----:R-:W-:-:S05]  /*1a430*/  IMAD.U32 R0, RZ, RZ, UR8 ;  /* 0x00000008ff007e24 */ /* 0x001fca000f8e00ff */
[----:B------:R-:W-:Y:S02]  /*1a440*/  LEA R16, R0, R11, 0x18 ;  /* 0x0000000b00107211 */ /* 0x000fe400078ec0ff */
[----:B------:R-:W-:Y:S02]  /*1a450*/  SHF.L.U32 R11, R4, 0x1f, RZ ;  /* 0x0000001f040b7819 */ /* 0x000fe400000006ff */
[----:B-1----:R-:W-:Y:S01]  /*1a460*/  LOP3.LUT P1, RZ, R13, 0x7f, RZ, 0xc0, !PT ;  /* 0x0000007f0dff7812 */ /* 0x002fe2000782c0ff */
[----:B------:R-:W-:-:S04]  /*1a470*/  IMAD R8, R5, 0x8, R16 ;  /* 0x0000000805087824 */ /* 0x000fc800078e0210 */
[----:B------:R-:W0:Y:S08]  /*1a480*/  SYNCS.PHASECHK.TRANS64.TRYWAIT P0, [R8+URZ+0x28], R11 ;  /* 0x0000280b080075a7 */ /* 0x000e30000800017f */
[----:B------:R-:W1:Y:S01]  /*1a490*/  @!P1 LDC R13, c[0x0][0x500] ;  /* 0x00014000ff0d9b82 */ /* 0x000e620000000800 */
[----:B0-----:R-:W-:Y:S05]  /*1a4a0*/  @!P0 BRA `(.L_x_554) ;  /* 0x0000000c00cc8947 */ /* 0x001fea0003800000 */
.L_x_574:
[----:B------:R-:W-:Y:S01]  /*1a4b0*/  UPRMT UR8, UR26, 0x9910, URZ ;  /* 0x000099101a087896 */ /* 0x000fe2000800003f */
[----:B-1----:R1:W-:Y:S03]  /*1a4c0*/  @!P1 SYNCS.ARRIVE.TRANS64 RZ, [R8+URZ], R13 ;  /* 0x0000000d08ff99a7 */ /* 0x0023e6000800003f */
[----:B------:R-:W-:-:S06]  /*1a4d0*/  UISETP.NE.AND UP0, UPT, UR8, 0x2, UPT ;  /* 0x000000020800788c */ /* 0x000fcc000bf05270 */
[----:B------:R-:W-:-:S13]  /*1a4e0*/  PLOP3.LUT P0, PT, PT, PT, UP0, 0x80, 0x0 ;  /* 0x000000000000781c */ /* 0x000fda0003f0f008 */
[----:B-1----:R-:W-:Y:S05]  /*1a4f0*/  @P0 BRA `(.L_x_555) ;  /* 0x0000000000040947 */ /* 0x002fea0003800000 */
[----:B------:R-:W-:Y:S01]  /*1a500*/  BPT.TRAP 0x1 ;  /* 0x000000040000795c */ /* 0x000fe20000300000 */
.L_x_555:
[----:B0-----:R-:W-:Y:S01]  /*1a510*/  IMAD R11, R5, 0x2, R0 ;  /* 0x00000002050b7824 */ /* 0x001fe200078e0200 */
[----:B------:R-:W-:Y:S01]  /*1a520*/  R2UR UR19, R3 ;  /* 0x00000000031372ca */ /* 0x000fe200000e0000 */
[----:B------:R-:W-:Y:S01]  /*1a530*/  VIADD R14, R14, 0xffffffff ;  /* 0xffffffff0e0e7836 */ /* 0x000fe20000000000 */
[----:B------:R-:W-:Y:S01]  /*1a540*/  R2UR UR9, R8 ;  /* 0x00000000080972ca */ /* 0x000fe200000e0000 */
[----:B------:R-:W-:Y:S01]  /*1a550*/  IMAD.SHL.U32 R11, R11, 0x1000, RZ ;  /* 0x000010000b0b7824 */ /* 0x000fe200078e00ff */
[----:B------:R-:W-:Y:S01]  /*1a560*/  UIADD3 UR14, UP0, UR24, 0xf0, URZ ;  /* 0x000000f0180e7890 */ /* 0x000fe2000ff1e03f */
[----:B------:R-:W-:Y:S01]  /*1a570*/  R2UR UR10, R12 ;  /* 0x000000000c0a72ca */ /* 0x000fe200000e0000 */
[----:B------:R-:W-:Y:S01]  /*1a580*/  UIADD3 UR28, UP1, UR24, 0x1f0, URZ ;  /* 0x000001f0181c7890 */ /* 0x000fe2000ff3e03f */
[--C-:B------:R-:W-:Y:S01]  /*1a590*/  IMAD R11, R11, 0x4, R16.reuse ;  /* 0x000000040b0b7824 */ /* 0x100fe200078e0210 */
[----:B------:R-:W-:Y:S01]  /*1a5a0*/  R2UR UR12, R10 ;  /* 0x000000000a0c72ca */ /* 0x000fe200000e0000 */
[----:B------:R-:W-:Y:S01]  /*1a5b0*/  IMAD R16, R5, 0x8000, R16 ;  /* 0x0000800005107824 */ /* 0x000fe200078e0210 */
[----:B------:R-:W-:Y:S01]  /*1a5c0*/  R2UR UR20, R2 ;  /* 0x00000000021472ca */ /* 0x000fe200000e0000 */
[----:B------:R-:W-:Y:S01]  /*1a5d0*/  UIADD3.X UR15, URZ, UR25, URZ, UP0, !UPT ;  /* 0x000000193f0f7290 */ /* 0x000fe200087fe43f */
[----:B------:R-:W-:Y:S01]  /*1a5e0*/  R2UR UR8, R11 ;  /* 0x000000000b0872ca */ /* 0x000fe200000e0000 */
[----:B------:R-:W-:Y:S01]  /*1a5f0*/  VIADD R5, R5, 0x1 ;  /* 0x0000000105057836 */ /* 0x000fe20000000000 */
[----:B------:R-:W-:Y:S01]  /*1a600*/  R2UR UR11, R16 ;  /* 0x00000000100b72ca */ /* 0x000fe200000e0000 */
[----:B------:R-:W-:Y:S01]  /*1a610*/  UIADD3.X UR29, URZ, UR25, URZ, UP1, !UPT ;  /* 0x000000193f1d7290 */ /* 0x000fe20008ffe43f */
[----:B------:R-:W-:Y:S01]  /*1a620*/  ISETP.GT.AND P1, PT, R14, 0x1, PT ;  /* 0x000000010e00780c */ /* 0x000fe20003f24270 */
[----:B------:R-:W-:Y:S01]  /*1a630*/  UMOV UR21, 0x30000 ;  /* 0x0003000000157882 */ /* 0x000fe20000000000 */
[----:B------:R-:W-:Y:S01]  /*1a640*/  UMOV UR16, 0x0 ;  /* 0x0000000000107882 */ /* 0x000fe20000000000 */
[----:B------:R-:W-:Y:S01]  /*1a650*/  UMOV UR17, 0x10000000 ;  /* 0x1000000000117882 */ /* 0x000fe20000000000 */
[----:B------:R-:W-:Y:S01]  /*1a660*/  ISETP.NE.AND P0, PT, R5, 0x5, PT ;  /* 0x000000050500780c */ /* 0x000fe20003f05270 */
[----:B------:R-:W-:-:S03]  /*1a670*/  VIADD R12, R12, 0x20 ;  /* 0x000000200c0c7836 */ /* 0x000fc60000000000 */
[----:B------:R-:W-:Y:S01]  /*1a680*/  SEL R11, RZ, 0x1, P0 ;  /* 0x00000001ff0b7807 */ /* 0x000fe20000000000 */
[----:B------:R-:W-:Y:S01]  /*1a690*/  UIADD3 UR8, UR8, 0x100, URZ ;  /* 0x0000010008087890 */ /* 0x000fe2000fffe03f */
[----:B------:R-:W-:Y:S01]  /*1a6a0*/  SEL R5, R5, RZ, P0 ;  /* 0x000000ff05057207 */ /* 0x000fe20000000000 */
[----:B------:R-:W-:Y:S01]  /*1a6b0*/  UIADD3 UR18, UR11, 0x28100, URZ ;  /* 0x000281000b127890 */ /* 0x000fe2000fffe03f */
[----:B------:R-:W-:Y:S02]  /*1a6c0*/  LOP3.LUT R4, R4, R11, RZ, 0x3c, !PT ;  /* 0x0000000b04047212 */ /* 0x000fe400078e3cff */
[----:B------:R-:W-:-:S04]  /*1a6d0*/  UMOV UR11, UR19 ;  /* 0x00000013000b7c82 */ /* 0x000fc80008000000 */
[----:B------:R0:W-:Y:S02]  /*1a6e0*/  UTMALDG.3D.MULTICAST [UR8], [UR14], UR21, desc[UR16] ;  /* 0x000010080e0073b4 */ /* 0x0001e40008011815 */
[----:B0-----:R-:W-:Y:S01]  /*1a6f0*/  UMOV UR8, UR18 ;  /* 0x0000001200087c82 */ /* 0x001fe20008000000 */
[----:B------:R-:W-:Y:S02]  /*1a700*/  UMOV UR11, UR20 ;  /* 0x00000014000b7c82 */ /* 0x000fe40008000000 */
[----:B------:R0:W-:Y:S02]  /*1a710*/  UTMALDG.3D [UR8], [UR28], desc[UR16] ;  /* 0x000010081c0075b4 */ /* 0x0001e40008011000 */
[----:B0-----:R-:W-:Y:S05]  /*1a720*/  @P1 BRA `(.L_x_556) ;  /* 0xfffffffc00341947 */ /* 0x001fea000383ffff */
.L_x_553:
[----:B------:R-:W-:Y:S05]  /*1a730*/  BSYNC B1 ;  /* 0x0000000000017941 */ /* 0x000fea0003800000 */
.L_x_552:
[----:B------:R-:W2:Y:S01]  /*1a740*/  LDL.LU R15, [R1+0x204] ;  /* 0x00020400010f7983 */ /* 0x000ea20000300800 */
[----:B------:R-:W-:Y:S02]  /*1a750*/  LOP3.LUT P0, RZ, R9, 0xff, RZ, 0xc0, !PT ;  /* 0x000000ff09ff7812 */ /* 0x000fe4000780c0ff */
[----:B------:R-:W-:Y:S01]  /*1a760*/  IADD3 R5, R6, UR7, RZ ;  /* 0x0000000706057c10 */ /* 0x000fe2000fffe0ff */
[----:B------:R-:W3:Y:S01]  /*1a770*/  LDL.LU R13, [R1+0x208] ;  /* 0x00020800010d7983 */ /* 0x000ee20000300800 */
[----:B------:R-:W-:Y:S01]  /*1a780*/  IMAD.U32 R2, RZ, RZ, UR7 ;  /* 0x00000007ff027e24 */ /* 0x000fe2000f8e00ff */
[----:B------:R-:W-:Y:S01]  /*1a790*/  ULDC.64 UR8, c[0x0][0x650] ;  /* 0x0001940000087ab9 */ /* 0x000fe20000000a00 */
[----:B------:R-:W-:Y:S01]  /*1a7a0*/  UISETP.GE.U32.AND UP0, UPT, UR7, 0x5, UPT ;  /* 0x000000050700788c */ /* 0x000fe2000bf06070 */
[----:B------:R-:W-:Y:S01]  /*1a7b0*/  BSSY B1, `(.L_x_557) ;  /* 0x0000073000017945 */ /* 0x000fe20003800000 */
[----:B------:R-:W-:Y:S01]  /*1a7c0*/  IMAD.MOV.U32 R10, RZ, RZ, -0x1 ;  /* 0xffffffffff0a7424 */ /* 0x000fe200078e00ff */
[----:B------:R-:W-:-:S03]  /*1a7d0*/  PRMT R9, RZ, 0x7610, R9 ;  /* 0x00007610ff097816 */ /* 0x000fc60000000009 */
[----:B------:R-:W-:Y:S01]  /*1a7e0*/  PLOP3.LUT P1, PT, PT, PT, UP0, 0x80, 0x0 ;  /* 0x000000000000781c */ /* 0x000fe20003f2f008 */
[----:B------:R-:W0:Y:S01]  /*1a7f0*/  @P0 S2R R0, SR_CgaCtaId ;  /* 0x0000000000000919 */ /* 0x000e220000008800 */
[----:B------:R-:W-:-:S04]  /*1a800*/  @P0 MOV R3, 0x400 ;  /* 0x0000040000030802 */ /* 0x000fc80000000f00 */
[----:B0-----:R-:W-:-:S04]  /*1a810*/  @P0 LEA R3, R0, R3, 0x18 ;  /* 0x0000000300030211 */ /* 0x001fc800078ec0ff */
[----:B------:R0:W-:Y:S01]  /*1a820*/  @P0 SYNCS.ARRIVE.TRANS64.A1T0 RZ, [R3+URZ+0x68], RZ ;  /* 0x000068ff03ff09a7 */ /* 0x0001e2000810003f */
[----:B------:R-:W-:-:S04]  /*1a830*/  ISETP.GT.U32.AND P0, PT, R5, 0x4, PT ;  /* 0x000000040500780c */ /* 0x000fc80003f04070 */
[----:B------:R-:W-:Y:S01]  /*1a840*/  ISETP.LT.U32.AND P0, PT, R2, 0x5, P0 ;  /* 0x000000050200780c */ /* 0x000fe20000701070 */
[----:B0-----:R-:W-:-:S03]  /*1a850*/  IMAD.WIDE.U32 R2, R5, -0x33333333, RZ ;  /* 0xcccccccd05027825 */ /* 0x001fc600078e00ff */
[----:B------:R-:W-:Y:S02]  /*1a860*/  SEL R2, RZ, 0x1, !P0 ;  /* 0x00000001ff027807 */ /* 0x000fe40004000000 */
[----:B------:R-:W-:Y:S01]  /*1a870*/  SHF.R.U32.HI R4, RZ, 0x2, R3 ;  /* 0x00000002ff047819 */ /* 0x000fe20000011603 */
[----:B------:R-:W-:Y:S01]  /*1a880*/  IMAD.MOV.U32 R3, RZ, RZ, -0x1 ;  /* 0xffffffffff037424 */ /* 0x000fe200078e00ff */
[----:B------:R-:W-:Y:S01]  /*1a890*/  LOP3.LUT R7, R7, R2, RZ, 0x3c, !PT ;  /* 0x0000000207077212 */ /* 0x000fe200078e3cff */
[----:B------:R-:W-:Y:S02]  /*1a8a0*/  IMAD.MOV.U32 R2, RZ, RZ, -0x1 ;  /* 0xffffffffff027424 */ /* 0x000fe400078e00ff */
[----:B------:R-:W-:Y:S01]  /*1a8b0*/  IMAD R6, R4, -0x5, R5 ;  /* 0xfffffffb04067824 */ /* 0x000fe200078e0205 */
[--C-:B------:R-:W-:Y:S02]  /*1a8c0*/  @P1 LOP3.LUT R7, R7, 0x1, R4.reuse, 0x78, !PT ;  /* 0x0000000107071812 */ /* 0x100fe400078e7804 */
[----:B------:R-:W-:-:S02]  /*1a8d0*/  PRMT R4, RZ, 0x7610, R4 ;  /* 0x00007610ff047816 */ /* 0x000fc40000000004 */
[----:B---3--:R-:W-:-:S04]  /*1a8e0*/  IADD3 R13, P0, R13, UR22, RZ ;  /* 0x000000160d0d7c10 */ /* 0x008fc8000ff1e0ff */
[----:B--2---:R-:W-:Y:S01]  /*1a8f0*/  IADD3.X R15, R15, UR13, RZ, P0, !PT ;  /* 0x0000000d0f0f7c10 */ /* 0x004fe200087fe4ff */
[----:B------:R0:W-:Y:S01]  /*1a900*/  STL [R1+0x208], R13 ;  /* 0x0002080d01007387 */ /* 0x0001e20000100800 */
[----:B------:R-:W-:-:S03]  /*1a910*/  ISETP.GE.U32.AND P0, PT, R13, UR8, PT ;  /* 0x000000080d007c0c */ /* 0x000fc6000bf06070 */
[----:B------:R0:W-:Y:S01]  /*1a920*/  STL [R1+0x204], R15 ;  /* 0x0002040f01007387 */ /* 0x0001e20000100800 */
[----:B------:R-:W-:-:S13]  /*1a930*/  ISETP.GE.U32.AND.EX P0, PT, R15, UR9, PT, P0 ;  /* 0x000000090f007c0c */ /* 0x000fda000bf06100 */
[----:B0-----:R-:W-:Y:S05]  /*1a940*/  @P0 BRA `(.L_x_558) ;  /* 0x0000000400640947 */ /* 0x001fea0003800000 */
[----:B------:R-:W0:Y:S01]  /*1a950*/  S2R R8, SR_CTAID.X ;  /* 0x0000000000087919 */ /* 0x000e220000002500 */
[----:B------:R-:W-:Y:S01]  /*1a960*/  ULDC UR8, c[0x0][0x150] ;  /* 0x0000540000087ab9 */ /* 0x000fe20000000800 */
[----:B------:R-:W1:Y:S01]  /*1a970*/  LDC R3, c[0x0][0x144] ;  /* 0x00005100ff037b82 */ /* 0x000e620000000800 */
[----:B------:R-:W-:Y:S01]  /*1a980*/  UISETP.NE.AND UP0, UPT, UR45, URZ, UPT ;  /* 0x0000003f2d00728c */ /* 0x000fe2000bf05270 */
[----:B------:R-:W2:Y:S01]  /*1a990*/  S2R R5, SR_CTAID.Y ;  /* 0x0000000000057919 */ /* 0x000ea20000002600 */
[----:B------:R-:W-:-:S04]  /*1a9a0*/  ULDC UR11, c[0x0][0x630] ;  /* 0x00018c00000b7ab9 */ /* 0x000fc80000000800 */
[----:B------:R-:W-:Y:S01]  /*1a9b0*/  PLOP3.LUT P0, PT, PT, PT, UP0, 0x80, 0x0 ;  /* 0x000000000000781c */ /* 0x000fe20003f0f008 */
[----:B------:R-:W3:Y:S01]  /*1a9c0*/  LDC R12, c[0x0][0x148] ;  /* 0x00005200ff0c7b82 */ /* 0x000ee20000000800 */
[----:B0-----:R-:W-:Y:S02]  /*1a9d0*/  I2FP.F32.U32 R2, R8 ;  /* 0x0000000800027245 */ /* 0x001fe40000201000 */
[----:B--2---:R-:W-:-:S03]  /*1a9e0*/  I2FP.F32.U32 R4, R5 ;  /* 0x0000000500047245 */ /* 0x004fc60000201000 */
[----:B------:R-:W-:Y:S01]  /*1a9f0*/  FMUL R2, R2, UR8 ;  /* 0x0000000802027c20 */ /* 0x000fe20008400000 */
[----:B------:R-:W-:Y:S02]  /*1aa00*/  ULDC UR8, c[0x0][0x154] ;  /* 0x0000550000087ab9 */ /* 0x000fe40000000800 */
[----:B------:R-:W-:Y:S01]  /*1aa10*/  FMUL R10, R4, UR8 ;  /* 0x00000008040a7c20 */ /* 0x000fe20008400000 */
[----:B------:R-:W-:Y:S02]  /*1aa20*/  ULDC.64 UR8, c[0x0][0x628] ;  /* 0x00018a0000087ab9 */ /* 0x000fe40000000a00 */
[----:B------:R-:W0:Y:S08]  /*1aa30*/  F2I.U32.TRUNC.NTZ R2, R2 ;  /* 0x0000000200027305 */ /* 0x000e30000020f000 */
[----:B------:R-:W2:Y:S01]  /*1aa40*/  F2I.U32.TRUNC.NTZ R10, R10 ;  /* 0x0000000a000a7305 */ /* 0x000ea2000020f000 */
[----:B0-----:R-:W-:-:S02]  /*1aa50*/  IMAD.MOV R4, RZ, RZ, -R2 ;  /* 0x000000ffff047224 */ /* 0x001fc400078e0a02 */
[----:B------:R-:W-:Y:S02]  /*1aa60*/  IMAD.MOV.U32 R2, RZ, RZ, R13 ;  /* 0x000000ffff027224 */ /* 0x000fe400078e000d */
[----:B-1----:R-:W-:Y:S02]  /*1aa70*/  IMAD R8, R3, R4, R8 ;  /* 0x0000000403087224 */ /* 0x002fe400078e0208 */
[----:B--2---:R-:W-:-:S04]  /*1aa80*/  IMAD.MOV R3, RZ, RZ, -R10 ;  /* 0x000000ffff037224 */ /* 0x004fc800078e0a0a */
[----:B---3--:R-:W-:Y:S01]  /*1aa90*/  @P0 IMAD R8, R12, R3, R5 ;  /* 0x000000030c080224 */ /* 0x008fe200078e0205 */
[----:B------:R-:W-:Y:S01]  /*1aaa0*/  ISETP.NE.U32.AND P0, PT, RZ, UR8, PT ;  /* 0x00000008ff007c0c */ /* 0x000fe2000bf05070 */
[----:B------:R-:W-:-:S03]  /*1aab0*/  IMAD.MOV.U32 R3, RZ, RZ, R15 ;  /* 0x000000ffff037224 */ /* 0x000fc600078e000f */
[----:B------:R-:W-:-:S13]  /*1aac0*/  ISETP.NE.AND.EX P0, PT, RZ, UR9, PT, P0 ;  /* 0x00000009ff007c0c */ /* 0x000fda000bf05300 */
[----:B------:R-:W-:Y:S05]  /*1aad0*/  @!P0 BRA `(.L_x_559) ;  /* 0x0000000000288947 */ /* 0x000fea0003800000 */
[----:B------:R-:W-:Y:S02]  /*1aae0*/  ULDC UR10, c[0x0][0x634] ;  /* 0x00018d00000a7ab9 */ /* 0x000fe40000000800 */
[----:B------:R-:W-:-:S05]  /*1aaf0*/  IADD3 R3, P0, R13, UR10, RZ ;  /* 0x0000000a0d037c10 */ /* 0x000fca000ff1e0ff */
[----:B------:R-:W-:-:S04]  /*1ab00*/  IMAD.X R11, RZ, RZ, R15, P0 ;  /* 0x000000ffff0b7224 */ /* 0x000fc800000e060f */
[----:B------:R-:W-:-:S04]  /*1ab10*/  IMAD.WIDE.U32 R4, R11, UR8, RZ ;  /* 0x000000080b047c25 */ /* 0x000fc8000f8e00ff */
[----:B------:R-:W-:-:S04]  /*1ab20*/  IMAD.WIDE.U32 R4, P0, R3, UR9, R4 ;  /* 0x0000000903047c25 */ /* 0x000fc8000f800004 */
[----:B------:R-:W-:-:S04]  /*1ab30*/  IMAD.WIDE.U32 R2, R3, UR8, RZ ;  /* 0x0000000803027c25 */ /* 0x000fc8000f8e00ff */
[----:B------:R-:W-:Y:S01]  /*1ab40*/  IMAD.MOV.U32 R2, RZ, RZ, R5 ;  /* 0x000000ffff027224 */ /* 0x000fe200078e0005 */
[----:B------:R-:W-:Y:S01]  /*1ab50*/  IADD3 RZ, P1, R3, R4, RZ ;  /* 0x0000000403ff7210 */ /* 0x000fe20007f3e0ff */
[----:B------:R-:W-:-:S04]  /*1ab60*/  IMAD.X R3, RZ, RZ, RZ, P0 ;  /* 0x000000ffff037224 */ /* 0x000fc800000e06ff */
[----:B------:R-:W-:-:S08]  /*1ab70*/  IMAD.WIDE.U32.X R2, R11, UR9, R2, P1 ;  /* 0x000000090b027c25 */ /* 0x000fd000088e0402 */
.L_x_559:
[--C-:B------:R-:W-:Y:S01]  /*1ab80*/  SHF.R.U64 R10, R2, UR11, R3.reuse ;  /* 0x0000000b020a7c19 */ /* 0x100fe20008001203 */
[----:B------:R-:W-:Y:S01]  /*1ab90*/  ULDC.64 UR8, c[0x0][0x620] ;  /* 0x0001880000087ab9 */ /* 0x000fe20000000a00 */
[----:B------:R-:W-:Y:S01]  /*1aba0*/  SHF.R.U32.HI R2, RZ, UR11, R3 ;  /* 0x0000000bff027c19 */ /* 0x000fe20008011603 */
[----:B------:R-:W-:Y:S01]  /*1abb0*/  IMAD.MOV.U32 R3, RZ, RZ, R15 ;  /* 0x000000ffff037224 */ /* 0x000fe200078e000f */
[----:B------:R-:W-:Y:S01]  /*1abc0*/  IADD3 R11, P0, RZ, -R10, RZ ;  /* 0x8000000aff0b7210 */ /* 0x000fe20007f1e0ff */
[----:B------:R-:W-:-:S03]  /*1abd0*/  ULDC.64 UR10, c[0x0][0x640] ;  /* 0x00019000000a7ab9 */ /* 0x000fc60000000a00 */
[----:B------:R-:W-:Y:S02]  /*1abe0*/  IADD3.X R2, RZ, ~R2, RZ, P0, !PT ;  /* 0x80000002ff027210 */ /* 0x000fe400007fe4ff */
[----:B------:R-:W-:-:S03]  /*1abf0*/  ISETP.NE.U32.AND P0, PT, RZ, UR10, PT ;  /* 0x0000000aff007c0c */ /* 0x000fc6000bf05070 */
[----:B------:R-:W-:Y:S01]  /*1ac00*/  IMAD R2, R2, UR8, RZ ;  /* 0x0000000802027c24 */ /* 0x000fe2000f8e02ff */
[----:B------:R-:W-:-:S03]  /*1ac10*/  ISETP.NE.AND.EX P0, PT, RZ, UR11, PT, P0 ;  /* 0x0000000bff007c0c */ /* 0x000fc6000bf05300 */
[----:B------:R-:W-:Y:S02]  /*1ac20*/  IMAD R5, R11, UR9, R2 ;  /* 0x000000090b057c24 */ /* 0x000fe4000f8e0202 */
[----:B------:R-:W-:-:S04]  /*1ac30*/  IMAD.MOV.U32 R2, RZ, RZ, R13 ;  /* 0x000000ffff027224 */ /* 0x000fc800078e000d */
[----:B------:R-:W-:Y:S01]  /*1ac40*/  IMAD.WIDE.U32 R2, R11, UR8, R2 ;  /* 0x000000080b027c25 */ /* 0x000fe2000f8e0002 */
[----:B------:R-:W-:-:S03]  /*1ac50*/  ULDC UR8, c[0x0][0x618] ;  /* 0x0001860000087ab9 */ /* 0x000fc60000000800 */
[----:B------:R-:W-:-:S05]  /*1ac60*/  IMAD.IADD R3, R3, 0x1, R5 ;  /* 0x0000000103037824 */ /* 0x000fca00078e0205 */
[--C-:B------:R-:W-:Y:S02]  /*1ac70*/  SHF.R.U64 R11, R2, UR8, R3.reuse ;  /* 0x00000008020b7c19 */ /* 0x100fe40008001203 */
[----:B------:R-:W-:Y:S01]  /*1ac80*/  SHF.R.U32.HI R2, RZ, UR8, R3 ;  /* 0x00000008ff027c19 */ /* 0x000fe20008011603 */
[----:B------:R-:W-:-:S03]  /*1ac90*/  ULDC UR8, c[0x0][0x608] ;  /* 0x0001820000087ab9 */ /* 0x000fc60000000800 */
[--C-:B------:R-:W-:Y:S02]  /*1aca0*/  SHF.R.U64 R12, R11, UR8, R2.reuse ;  /* 0x000000080b0c7c19 */ /* 0x100fe40008001202 */
[----:B------:R-:W-:Y:S01]  /*1acb0*/  SHF.R.U32.HI R3, RZ, UR8, R2 ;  /* 0x00000008ff037c19 */ /* 0x000fe20008011602 */
[----:B------:R-:W-:-:S03]  /*1acc0*/  ULDC UR8, c[0x0][0x658] ;  /* 0x0001960000087ab9 */ /* 0x000fc60000000800 */
[--C-:B------:R-:W-:Y:S02]  /*1acd0*/  SHF.R.U64 R13, R12, UR8, R3.reuse ;  /* 0x000000080c0d7c19 */ /* 0x100fe40008001203 */
[----:B------:R-:W-:-:S03]  /*1ace0*/  SHF.R.U32.HI R15, RZ, UR8, R3 ;  /* 0x00000008ff0f7c19 */ /* 0x000fc60008011603 */
[----:B------:R-:W-:Y:S02]  /*1acf0*/  IMAD.MOV.U32 R2, RZ, RZ, R13 ;  /* 0x000000ffff027224 */ /* 0x000fe400078e000d */
[----:B------:R-:W-:Y:S01]  /*1ad00*/  IMAD.MOV.U32 R3, RZ, RZ, R15 ;  /* 0x000000ffff037224 */ /* 0x000fe200078e000f */
[----:B------:R-:W-:Y:S06]  /*1ad10*/  @!P0 BRA `(.L_x_560) ;  /* 0x0000000000288947 */ /* 0x000fec0003800000 */
        /* <DEDUP_REMOVED lines=10> */
.L_x_560:
[----:B------:R-:W-:Y:S01]  /*1adc0*/  ULDC UR8, c[0x0][0x648] ;  /* 0x0001920000087ab9 */ /* 0x000fe20000000800 */
[----:B------:R-:W-:Y:S01]  /*1add0*/  LOP3.LUT R12, R12, UR6, RZ, 0xc0, !PT ;  /* 0x000000060c0c7c12 */ /* 0x000fe2000f8ec0ff */
[----:B------:R-:W-:Y:S01]  /*1ade0*/  UISETP.NE.AND UP0, UPT, UR45, URZ, UPT ;  /* 0x0000003f2d00728c */ /* 0x000fe2000bf05270 */
[----:B------:R-:W-:Y:S01]  /*1adf0*/  SHF.R.U64 R3, R2, UR8, R3 ;  /* 0x0000000802037c19 */ /* 0x000fe20008001203 */
[----:B------:R-:W-:Y:S01]  /*1ae00*/  ULDC UR8, c[0x0][0x638] ;  /* 0x00018e0000087ab9 */ /* 0x000fe20000000800 */
[----:B------:R-:W-:-:S03]  /*1ae10*/  IMAD.MOV.U32 R4, RZ, RZ, 0x1 ;  /* 0x00000001ff047424 */ /* 0x000fc600078e00ff */
[----:B------:R-:W-:Y:S01]  /*1ae20*/  IMAD.MOV R2, RZ, RZ, -R3 ;  /* 0x000000ffff027224 */ /* 0x000fe200078e0a03 */
[----:B------:R-:W-:Y:S01]  /*1ae30*/  PLOP3.LUT P0, PT, PT, PT, UP0, 0x40, 0x0 ;  /* 0x000000000000781c */ /* 0x000fe20003f0e808 */
[----:B------:R-:W-:Y:S01]  /*1ae40*/  IMAD R5, R3, UR5, R12 ;  /* 0x0000000503057c24 */ /* 0x000fe2000f8e020c */
[----:B------:R-:W-:Y:S01]  /*1ae50*/  PLOP3.LUT P1, PT, PT, PT, UP0, 0x40, 0x0 ;  /* 0x000000000000781c */ /* 0x000fe20003f2e808 */
[----:B------:R-:W-:Y:S01]  /*1ae60*/  IMAD R13, R2, UR8, R13 ;  /* 0x00000008020d7c24 */ /* 0x000fe2000f8e020d */
[----:B------:R-:W-:Y:S01]  /*1ae70*/  ULDC UR8, c[0x0][0x610] ;  /* 0x0001840000087ab9 */ /* 0x000fe20000000800 */
[----:B------:R-:W-:Y:S01]  /*1ae80*/  LOP3.LUT R2, R11, UR4, RZ, 0xc0, !PT ;  /* 0x000000040b027c12 */ /* 0x000fe2000f8ec0ff */
[----:B------:R-:W-:Y:S01]  /*1ae90*/  IMAD R8, R5, UR8, R8 ;  /* 0x0000000805087c24 */ /* 0x000fe2000f8e0208 */
[----:B------:R-:W-:-:S03]  /*1aea0*/  ULDC UR8, c[0x0][0x600] ;  /* 0x0001800000087ab9 */ /* 0x000fc60000000800 */
[----:B------:R-:W-:-:S05]  /*1aeb0*/  IMAD R13, R13, UR8, R2 ;  /* 0x000000080d0d7c24 */ /* 0x000fca000f8e0202 */
[----:B------:R-:W-:Y:S02]  /*1aec0*/  SEL R2, R13, R8, P0 ;  /* 0x000000080d027207 */ /* 0x000fe40000000000 */
[----:B------:R-:W-:-:S07]  /*1aed0*/  SEL R3, R8, R13, P1 ;  /* 0x0000000d08037207 */ /* 0x000fce0000800000 */
.L_x_558:
[----:B------:R-:W-:Y:S05]  /*1aee0*/  BSYNC B1 ;  /* 0x0000000000017941 */ /* 0x000fea0003800000 */
.L_x_557:
[----:B------:R-:W-:-:S13]  /*1aef0*/  LOP3.LUT P0, RZ, R4, 0xff, RZ, 0xc0, !PT ;  /* 0x000000ff04ff7812 */ /* 0x000fda000780c0ff */
[----:B------:R-:W-:Y:S05]  /*1af00*/  @P0 BRA `(.L_x_561) ;  /* 0xfffffff400040947 */ /* 0x000fea000383ffff */
[----:B------:R-:W-:Y:S05]  /*1af10*/  BSYNC B0 ;  /* 0x0000000000007941 */ /* 0x000fea0003800000 */
.L_x_550:
[----:B------:R-:W-:-:S03]  /*1af20*/  UMOV UR8, 0xffffffff ;  /* 0xffffffff00087882 */ /* 0x000fc60000000000 */
[----:B------:R-:W-:Y:S05]  /*1af30*/  BRA.DIV UR8, `(.L_x_562) ;  /* 0x00000006083c7947 */ /* 0x000fea000b800000 */
[----:B------:R-:W-:-:S13]  /*1af40*/  ELECT P6, URZ, PT ;  /* 0x00000000003f782f */ /* 0x000fda00038c0000 */
.L_x_577:
[----:B------:R-:W-:Y:S04]  /*1af50*/  BSSY B0, `(.L_x_563) ;  /* 0x0000035000007945 */ /* 0x000fe80003800000 */
[----:B------:R-:W-:Y:S05]  /*1af60*/  @!P6 BRA `(.L_x_564) ;  /* 0x0000000000cce947 */ /* 0x000fea0003800000 */
[----:B------:R-:W-:-:S04]  /*1af70*/  ULOP3.LUT UR8, UR40, 0x2, URZ, 0xfc, !UPT ;  /* 0x0000000228087892 */ /* 0x000fc8000f8efc3f */
[----:B------:R-:W-:-:S06]  /*1af80*/  UISETP.NE.AND UP0, UPT, UR8, 0x3, UPT ;  /* 0x000000030800788c */ /* 0x000fcc000bf05270 */
[----:B------:R-:W-:-:S13]  /*1af90*/  PLOP3.LUT P0, PT, PT, PT, UP0, 0x80, 0x0 ;  /* 0x000000000000781c */ /* 0x000fda0003f0f008 */
[----:B------:R-:W-:Y:S05]  /*1afa0*/  @!P0 BRA `(.L_x_565) ;  /* 0x0000000000048947 */ /* 0x000fea0003800000 */
[----:B------:R-:W-:Y:S01]  /*1afb0*/  BPT.TRAP 0x1 ;  /* 0x000000040000795c */ /* 0x000fe20000300000 */
.L_x_565:
[----:B------:R-:W0:Y:S01]  /*1afc0*/  S2R R3, SR_CgaCtaId ;  /* 0x0000000000037919 */ /* 0x000e220000008800 */
[----:B------:R-:W-:-:S04]  /*1afd0*/  MOV R0, 0x400 ;  /* 0x0000040000007802 */ /* 0x000fc80000000f00 */
[----:B0-----:R-:W-:Y:S02]  /*1afe0*/  LEA R3, R3, R0, 0x18 ;  /* 0x0000000003037211 */ /* 0x001fe400078ec0ff */
[----:B------:R-:W-:-:S03]  /*1aff0*/  SHF.L.U32 R0, R7, 0x1f, RZ ;  /* 0x0000001f07007819 */ /* 0x000fc600000006ff */
[----:B------:R-:W-:-:S05]  /*1b000*/  VIADD R3, R3, 0x28 ;  /* 0x0000002803037836 */ /* 0x000fca0000000000 */
[----:B------:R-:W-:-:S04]  /*1b010*/  LEA R5, R6, R3, 0x3 ;  /* 0x0000000306057211 */ /* 0x000fc800078e18ff */
[----:B------:R-:W0:Y:S02]  /*1b020*/  SYNCS.PHASECHK.TRANS64.TRYWAIT P0, [R5+URZ], R0 ;  /* 0x00000000050075a7 */ /* 0x000e24000800017f */
[----:B0-----:R-:W-:Y:S05]  /*1b030*/  @!P0 BRA `(.L_x_566) ;  /* 0x00000004001c8947 */ /* 0x001fea0003800000 */
.L_x_578:
[----:B------:R-:W-:-:S05]  /*1b040*/  VIADD R6, R6, 0x1 ;  /* 0x0000000106067836 */ /* 0x000fca0000000000 */
[----:B------:R-:W-:-:S04]  /*1b050*/  ISETP.NE.AND P0, PT, R6, 0x5, PT ;  /* 0x000000050600780c */ /* 0x000fc80003f05270 */
[----:B0-----:R-:W-:Y:S02]  /*1b060*/  SEL R0, RZ, 0x1, P0 ;  /* 0x00000001ff007807 */ /* 0x001fe40000000000 */
[----:B------:R-:W-:Y:S02]  /*1b070*/  SEL R6, R6, RZ, P0 ;  /* 0x000000ff06067207 */ /* 0x000fe40000000000 */
[----:B------:R-:W-:-:S03]  /*1b080*/  LOP3.LUT R7, R7, R0, RZ, 0x3c, !PT ;  /* 0x0000000007077212 */ /* 0x000fc600078e3cff */
[----:B------:R-:W-:Y:S01]  /*1b090*/  IMAD R5, R6, 0x8, R3 ;  /* 0x0000000806057824 */ /* 0x000fe200078e0203 */
[----:B------:R-:W-:-:S04]  /*1b0a0*/  SHF.L.U32 R0, R7, 0x1f, RZ ;  /* 0x0000001f07007819 */ /* 0x000fc800000006ff */
[----:B------:R-:W0:Y:S02]  /*1b0b0*/  SYNCS.PHASECHK.TRANS64.TRYWAIT P0, [R5+URZ], R0 ;  /* 0x00000000050075a7 */ /* 0x000e24000800017f */
[----:B0-----:R-:W-:Y:S05]  /*1b0c0*/  @!P0 BRA `(.L_x_567) ;  /* 0x00000004000c8947 */ /* 0x001fea0003800000 */
.L_x_579:
[----:B0-----:R-:W-:-:S05]  /*1b0d0*/  VIADD R0, R6, 0x1 ;  /* 0x0000000106007836 */ /* 0x001fca0000000000 */
[----:B------:R-:W-:-:S04]  /*1b0e0*/  ISETP.NE.AND P0, PT, R0, 0x5, PT ;  /* 0x000000050000780c */ /* 0x000fc80003f05270 */
[----:B------:R-:W-:Y:S02]  /*1b0f0*/  SEL R2, RZ, 0x1, P0 ;  /* 0x00000001ff027807 */ /* 0x000fe40000000000 */
[----:B------:R-:W-:Y:S02]  /*1b100*/  SEL R4, R0, RZ, P0 ;  /* 0x000000ff00047207 */ /* 0x000fe40000000000 */
[----:B------:R-:W-:-:S03]  /*1b110*/  LOP3.LUT R7, R7, R2, RZ, 0x3c, !PT ;  /* 0x0000000207077212 */ /* 0x000fc600078e3cff */
[----:B------:R-:W-:Y:S01]  /*1b120*/  IMAD R5, R4, 0x8, R3 ;  /* 0x0000000804057824 */ /* 0x000fe200078e0203 */
[----:B------:R-:W-:-:S04]  /*1b130*/  SHF.L.U32 R0, R7, 0x1f, RZ ;  /* 0x0000001f07007819 */ /* 0x000fc800000006ff */
[----:B------:R-:W0:Y:S02]  /*1b140*/  SYNCS.PHASECHK.TRANS64.TRYWAIT P0, [R5+URZ], R0 ;  /* 0x00000000050075a7 */ /* 0x000e24000800017f */
[----:B0-----:R-:W-:Y:S05]  /*1b150*/  @!P0 BRA `(.L_x_568) ;  /* 0x0000000000fc8947 */ /* 0x001fea0003800000 */
.L_x_580:
        /* <DEDUP_REMOVED lines=9> */
.L_x_581:
[----:B0-----:R-:W-:-:S05]  /*1b1f0*/  VIADD R0, R4, 0x1 ;  /* 0x0000000104007836 */ /* 0x001fca0000000000 */
[----:B------:R-:W-:-:S04]  /*1b200*/  ISETP.NE.AND P0, PT, R0, 0x5, PT ;  /* 0x000000050000780c */ /* 0x000fc80003f05270 */
[----:B------:R-:W-:Y:S02]  /*1b210*/  SEL R2, RZ, 0x1, P0 ;  /* 0x00000001ff027807 */ /* 0x000fe40000000000 */
[----:B------:R-:W-:Y:S02]  /*1b220*/  SEL R0, R0, RZ, P0 ;  /* 0x000000ff00007207 */ /* 0x000fe40000000000 */
[----:B------:R-:W-:-:S03]  /*1b230*/  LOP3.LUT R2, R7, R2, RZ, 0x3c, !PT ;  /* 0x0000000207027212 */ /* 0x000fc600078e3cff */
[----:B------:R-:W-:Y:S01]  /*1b240*/  IMAD R3, R0, 0x8, R3 ;  /* 0x0000000800037824 */ /* 0x000fe200078e0203 */
[----:B------:R-:W-:-:S07]  /*1b250*/  SHF.L.U32 R0, R2, 0x1f, RZ ;  /* 0x0000001f02007819 */ /* 0x000fce00000006ff */
.L_x_570:
[----:B0-----:R0:W1:Y:S02]  /*1b260*/  SYNCS.PHASECHK.TRANS64.TRYWAIT P0, [R3+URZ], R0 ;  /* 0x00000000030075a7 */ /* 0x001064000800017f */
[----:B-1----:R-:W-:Y:S05]  /*1b270*/  @!P0 NANOSLEEP.SYNCS 0x989680 ;  /* 0x009896800000895d */ /* 0x002fea0003900000 */
[----:B------:R-:W1:Y:S02]  /*1b280*/  @!P0 SYNCS.PHASECHK.TRANS64 P0, [R3+URZ], R0 ;  /* 0x00000000030085a7 */ /* 0x000e64000800007f */
[----:B-1----:R-:W-:Y:S05]  /*1b290*/  @!P0 BRA `(.L_x_570) ;  /* 0xfffffffc00f08947 */ /* 0x002fea000383ffff */
.L_x_564:
[----:B------:R-:W-:Y:S05]  /*1b2a0*/  BSYNC B0 ;  /* 0x0000000000007941 */ /* 0x000fea0003800000 */
.L_x_563:
[----:B------:R-:W-:Y:S05]  /*1b2b0*/  EXIT ;  /* 0x000000000000794d */ /* 0x000fea0003800000 */
.L_x_21:
[----:B-1----:R1:W2:Y:S02]  /*1b2c0*/  SYNCS.PHASECHK.TRANS64.TRYWAIT P1, [R4+URZ], R3 ;  /* 0x00000003040075a7 */ /* 0x0022a4000802017f */
[----:B--2---:R-:W-:Y:S05]  /*1b2d0*/  @!P1 NANOSLEEP.SYNCS 0x989680 ;  /* 0x009896800000995d */ /* 0x004fea0003900000 */
[----:B------:R-:W2:Y:S02]  /*1b2e0*/  @!P1 SYNCS.PHASECHK.TRANS64 P1, [R4+URZ], R3 ;  /* 0x00000003040095a7 */ /* 0x000ea4000802007f */
[----:B--2---:R-:W-:Y:S05]  /*1b2f0*/  @!P1 BRA `(.L_x_21) ;  /* 0xfffffffc00f09947 */ /* 0x004fea000383ffff */
[----:B------:R-:W-:Y:S05]  /*1b300*/  BRA `(.L_x_20) ;  /* 0xfffffe6000e87947 */ /* 0x000fea000383ffff */
.L_x_26:
[----:B-1----:R1:W2:Y:S02]  /*1b310*/  SYNCS.PHASECHK.TRANS64.TRYWAIT P1, [R4+URZ], R5 ;  /* 0x00000005040075a7 */ /* 0x0022a4000802017f */
[----:B--2---:R-:W-:Y:S05]  /*1b320*/  @!P1 NANOSLEEP.SYNCS 0x989680 ;  /* 0x009896800000995d */ /* 0x004fea0003900000 */
[----:B------:R-:W2:Y:S02]  /*1b330*/  @!P1 SYNCS.PHASECHK.TRANS64 P1, [R4+URZ], R5 ;  /* 0x00000005040095a7 */ /* 0x000ea4000802007f */
[----:B--2---:R-:W-:Y:S05]  /*1b340*/  @!P1 BRA `(.L_x_26) ;  /* 0xfffffffc00f09947 */ /* 0x004fea000383ffff */
[----:B------:R-:W-:Y:S05]  /*1b350*/  BRA `(.L_x_25) ;  /* 0xfffffe9800787947 */ /* 0x000fea000383ffff */
.L_x_551:
[----:B------:R-:W-:Y:S01]  /*1b360*/  BSSY B1, `(.L_x_571) ;  /* 0x0000006000017945 */ /* 0x000fe20003800000 */
[----:B------:R-:W-:-:S07]  /*1b370*/  IMAD.MOV.U32 R15, RZ, RZ, -0x1 ;  /* 0xffffffffff0f7424 */ /* 0x000fce00078e00ff */
[----:B------:R-:W-:Y:S05]  /*1b380*/  WARPSYNC.COLLECTIVE R15, `(.L_x_572) ;  /* 0x000000000f0c7348 */ /* 0x000fea0003c00000 */
[----:B------:R-:W-:Y:S02]  /*1b390*/  ELECT P6, UR62, PT ;  /* 0x00000000003e782f */ /* 0x000fe400038c0000 */
[----:B------:R-:W-:Y:S01]  /*1b3a0*/  MOV R14, UR62 ;  /* 0x0000003e000e7c02 */ /* 0x000fe20008000f00 */
[----:B------:R-:W-:Y:S10]  /*1b3b0*/  ENDCOLLECTIVE ;  /* 0x000000000000791b */ /* 0x000ff40003800000 */
.L_x_572:
[----:B------:R-:W-:Y:S05]  /*1b3c0*/  BSYNC B1 ;  /* 0x0000000000017941 */ /* 0x000fea0003800000 */
.L_x_571:
[----:B------:R-:W-:Y:S05]  /*1b3d0*/  BRA `(.L_x_573) ;  /* 0xffffffec00dc7947 */ /* 0x000fea000383ffff */
.L_x_554:
[----:B0-----:R0:W2:Y:S02]  /*1b3e0*/  SYNCS.PHASECHK.TRANS64.TRYWAIT P0, [R8+URZ+0x28], R11 ;  /* 0x0000280b080075a7 */ /* 0x0010a4000800017f */
[----:B--2---:R-:W-:Y:S05]  /*1b3f0*/  @!P0 NANOSLEEP.SYNCS 0x989680 ;  /* 0x009896800000895d */ /* 0x004fea0003900000 */
[----:B------:R-:W2:Y:S02]  /*1b400*/  @!P0 SYNCS.PHASECHK.TRANS64 P0, [R8+URZ+0x28], R11 ;  /* 0x0000280b080085a7 */ /* 0x000ea4000800007f */
[----:B--2---:R-:W-:Y:S05]  /*1b410*/  @!P0 BRA `(.L_x_554) ;  /* 0xfffffffc00f08947 */ /* 0x004fea000383ffff */
[----:B------:R-:W-:Y:S05]  /*1b420*/  BRA `(.L_x_574) ;  /* 0xfffffff000207947 */ /* 0x000fea000383ffff */
.L_x_562:
[----:B------:R-:W-:Y:S01]  /*1b430*/  BSSY B0, `(.L_x_575) ;  /* 0x0000006000007945 */ /* 0x000fe20003800000 */
[----:B------:R-:W-:-:S07]  /*1b440*/  IMAD.MOV.U32 R15, RZ, RZ, -0x1 ;  /* 0xffffffffff0f7424 */ /* 0x000fce00078e00ff */
[----:B------:R-:W-:Y:S05]  /*1b450*/  WARPSYNC.COLLECTIVE R15, `(.L_x_576) ;  /* 0x000000000f0c7348 */ /* 0x000fea0003c00000 */
[----:B------:R-:W-:Y:S02]  /*1b460*/  ELECT P6, UR62, PT ;  /* 0x00000000003e782f */ /* 0x000fe400038c0000 */
[----:B------:R-:W-:Y:S01]  /*1b470*/  MOV R14, UR62 ;  /* 0x0000003e000e7c02 */ /* 0x000fe20008000f00 */
[----:B------:R-:W-:Y:S10]  /*1b480*/  ENDCOLLECTIVE ;  /* 0x000000000000791b */ /* 0x000ff40003800000 */
.L_x_576:
[----:B------:R-:W-:Y:S05]  /*1b490*/  BSYNC B0 ;  /* 0x0000000000007941 */ /* 0x000fea0003800000 */
.L_x_575:
[----:B------:R-:W-:Y:S05]  /*1b4a0*/  BRA `(.L_x_577) ;  /* 0xfffffff800a87947 */ /* 0x000fea000383ffff */
.L_x_566:
[----:B0-----:R0:W1:Y:S02]  /*1b4b0*/  SYNCS.PHASECHK.TRANS64.TRYWAIT P0, [R5+URZ], R0 ;  /* 0x00000000050075a7 */ /* 0x001064000800017f */
[----:B-1----:R-:W-:Y:S05]  /*1b4c0*/  @!P0 NANOSLEEP.SYNCS 0x989680 ;  /* 0x009896800000895d */ /* 0x002fea0003900000 */
[----:B------:R-:W1:Y:S02]  /*1b4d0*/  @!P0 SYNCS.PHASECHK.TRANS64 P0, [R5+URZ], R0 ;  /* 0x00000000050085a7 */ /* 0x000e64000800007f */
[----:B-1----:R-:W-:Y:S05]  /*1b4e0*/  @!P0 BRA `(.L_x_566) ;  /* 0xfffffffc00f08947 */ /* 0x002fea000383ffff */
[----:B------:R-:W-:Y:S05]  /*1b4f0*/  BRA `(.L_x_578) ;  /* 0xfffffff800d07947 */ /* 0x000fea000383ffff */
.L_x_567:
[----:B0-----:R0:W1:Y:S02]  /*1b500*/  SYNCS.PHASECHK.TRANS64.TRYWAIT P0, [R5+URZ], R0 ;  /* 0x00000000050075a7 */ /* 0x001064000800017f */
[----:B-1----:R-:W-:Y:S05]  /*1b510*/  @!P0 NANOSLEEP.SYNCS 0x989680 ;  /* 0x009896800000895d */ /* 0x002fea0003900000 */
[----:B------:R-:W1:Y:S02]  /*1b520*/  @!P0 SYNCS.PHASECHK.TRANS64 P0, [R5+URZ], R0 ;  /* 0x00000000050085a7 */ /* 0x000e64000800007f */
[----:B-1----:R-:W-:Y:S05]  /*1b530*/  @!P0 BRA `(.L_x_567) ;  /* 0xfffffffc00f08947 */ /* 0x002fea000383ffff */
[----:B------:R-:W-:Y:S05]  /*1b540*/  BRA `(.L_x_579) ;  /* 0xfffffff800e07947 */ /* 0x000fea000383ffff */
.L_x_568:
[----:B0-----:R0:W1:Y:S02]  /*1b550*/  SYNCS.PHASECHK.TRANS64.TRYWAIT P0, [R5+URZ], R0 ;  /* 0x00000000050075a7 */ /* 0x001064000800017f */
[----:B-1----:R-:W-:Y:S05]  /*1b560*/  @!P0 NANOSLEEP.SYNCS 0x989680 ;  /* 0x009896800000895d */ /* 0x002fea0003900000 */
[----:B------:R-:W1:Y:S02]  /*1b570*/  @!P0 SYNCS.PHASECHK.TRANS64 P0, [R5+URZ], R0 ;  /* 0x00000000050085a7 */ /* 0x000e64000800007f */
[----:B-1----:R-:W-:Y:S05]  /*1b580*/  @!P0 BRA `(.L_x_568) ;  /* 0xfffffffc00f08947 */ /* 0x002fea000383ffff */
[----:B------:R-:W-:Y:S05]  /*1b590*/  BRA `(.L_x_580) ;  /* 0xfffffff800f07947 */ /* 0x000fea000383ffff */
.L_x_569:
[----:B0-----:R0:W1:Y:S02]  /*1b5a0*/  SYNCS.PHASECHK.TRANS64.TRYWAIT P0, [R5+URZ], R0 ;  /* 0x00000000050075a7 */ /* 0x001064000800017f */
[----:B-1----:R-:W-:Y:S05]  /*1b5b0*/  @!P0 NANOSLEEP.SYNCS 0x989680 ;  /* 0x009896800000895d */ /* 0x002fea0003900000 */
[----:B------:R-:W1:Y:S02]  /*1b5c0*/  @!P0 SYNCS.PHASECHK.TRANS64 P0, [R5+URZ], R0 ;  /* 0x00000000050085a7 */ /* 0x000e64000800007f */
[----:B-1----:R-:W-:Y:S05]  /*1b5d0*/  @!P0 BRA `(.L_x_569) ;  /* 0xfffffffc00f08947 */ /* 0x002fea000383ffff */
[----:B------:R-:W-:Y:S05]  /*1b5e0*/  BRA `(.L_x_581) ;  /* 0xfffffffc00007947 */ /* 0x000fea000383ffff */
.L_x_582:
[----:B------:R-:W-:-:S00]  /*1b5f0*/  BRA `(.L_x_582) ;  /* 0xfffffffc00fc7947 */ /* 0x000fc0000383ffff */
[----:B------:R-:W-:-:S00]  /*1b600*/  NOP ;  /* 0x0000000000007918 */ /* 0x000fc00000000000 */
[----:B------:R-:W-:-:S00]  /*1b610*/  NOP ;  /* 0x0000000000007918 */ /* 0x000fc00000000000 */
[----:B------:R-:W-:-:S00]  /*1b620*/  NOP ;  /* 0x0000000000007918 */ /* 0x000fc00000000000 */
[----:B------:R-:W-:-:S00]  /*1b630*/  NOP ;  /* 0x0000000000007918 */ /* 0x000fc00000000000 */
[----:B------:R-:W-:-:S00]  /*1b640*/  NOP ;  /* 0x0000000000007918 */ /* 0x000fc00000000000 */
[----:B------:R-:W-:-:S00]  /*1b650*/  NOP ;  /* 0x0000000000007918 */ /* 0x000fc00000000000 */
[----:B------:R-:W-:-:S00]  /*1b660*/  NOP ;  /* 0x0000000000007918 */ /* 0x000fc00000000000 */
[----:B------:R-:W-:-:S00]  /*1b670*/  NOP ;  /* 0x0000000000007918 */ /* 0x000fc00000000000 */
.L_x_583:


//--------------------- .nv.global.init           --------------------------
	.section	.nv.global.init,"aw",@progbits
.nv.global.init:
	.type		$str$22,@object
	.size		$str$22,($str$23 - $str$22)
$str$22:
        /*0000*/ 	.byte	0x6b, 0x5f, 0x74, 0x69, 0x6c, 0x65, 0x5f, 0x63, 0x6f, 0x75, 0x6e, 0x74, 0x20, 0x3e, 0x3d, 0x20
        /*0010*/ 	.byte	0x31, 0x00
	.type		$str$23,@object
	.size		$str$23,(__unnamed_1 - $str$23)
$str$23:
        /*0012*/ 	.byte	0x2f, 0x74, 0x6d, 0x70, 0x2f, 0x63, 0x75, 0x74, 0x6c, 0x61, 0x73, 0x73, 0x5f, 0x73, 0x77, 0x65
        /*0022*/ 	.byte	0x65, 0x70, 0x5f, 0x73, 0x72, 0x63, 0x2f, 0x69, 0x6e, 0x63, 0x6c, 0x75, 0x64, 0x65, 0x2f, 0x63
        /*0032*/ 	.byte	0x75, 0x74, 0x6c, 0x61, 0x73, 0x73, 0x2f, 0x67, 0x65, 0x6d, 0x6d, 0x2f, 0x63, 0x6f, 0x6c, 0x6c
        /*0042*/ 	.byte	0x65, 0x63, 0x74, 0x69, 0x76, 0x65, 0x2f, 0x73, 0x6d, 0x39, 0x30, 0x5f, 0x6d, 0x6d, 0x61, 0x5f
        /*0052*/ 	.byte	0x74, 0x6d, 0x61, 0x5f, 0x67, 0x6d, 0x6d, 0x61, 0x5f, 0x73, 0x73, 0x5f, 0x77, 0x61, 0x72, 0x70
        /*0062*/ 	.byte	0x73, 0x70, 0x65, 0x63, 0x69, 0x61, 0x6c, 0x69, 0x7a, 0x65, 0x64, 0x2e, 0x68, 0x70, 0x70, 0x00
	.type		__unnamed_1,@object
	.size		__unnamed_1,(.L_0 - __unnamed_1)
__unnamed_1:
        /* <DEDUP_REMOVED lines=179> */
.L_0:


//--------------------- .nv.shared._ZN7cutlass13device_kernelINS_4gemm6kernel13GemmUniversalIN4cute5tupleIJiiiiEEENS1_10collective13CollectiveMmaINS1_34MainloopSm90TmaGmmaWarpSpecializedILi5ENS5_IJNS4_1CILi1EEENSA_ILi2EEESB_EEENS1_35KernelTmaWarpSpecializedCooperativeEEENS5_IJNSA_ILi256EEESG_NSA_ILi32EEEEEENS_10tfloat32_tENS5_IJlSB_lEEESJ_SK_NS4_8TiledMMAINS4_8MMA_AtomIJNS4_4SM904GMMA30MMA_64x256x8_F32TF32TF32_SS_TNILNSO_7ScaleInE1ELSQ_1EEEEEENS4_6LayoutINS5_IJSC_SB_SB_EEENS5_IJSB_NSA_ILi0EEESV_EEEEENS5_IJNS4_10UnderscoreESY_SY_EEEEENS4_23SM90_TMA_LOAD_MULTICASTENS4_14ComposedLayoutINS4_7SwizzleILi3ELi4ELi3EEENS4_18smem_ptr_flag_bitsILi32EEENST_INS5_IJNSA_ILi8EEESH_EEENS5_IJSH_SB_EEEEEEEvNS4_8identityENS4_13SM90_TMA_LOADES1B_vS1C_EENS_8epilogue10collective6detail29Sm90TmaWarpSpecializedAdapterINS1G_15DefaultEpilogueISJ_SK_SK_NS1F_6thread17LinearCombinationISJ_Li1EffLNS1K_9ScaleType4KindE0ELNS_15FloatRoundStyleE2ESJ_EENS1_15EpilogueDefaultEEEEEvvEEEEvNT_6ParamsE --------------------------
	.section	.nv.shared._ZN7cutlass13device_kernelINS_4gemm6kernel13GemmUniversalIN4cute5tupleIJiiiiEEENS1_10collective13CollectiveMmaINS1_34MainloopSm90TmaGmmaWarpSpecializedILi5ENS5_IJNS4_1CILi1EEENSA_ILi2EEESB_EEENS1_35KernelTmaWarpSpecializedCooperativeEEENS5_IJNSA_ILi256EEESG_NSA_ILi32EEEEEENS_10tfloat32_tENS5_IJlSB_lEEESJ_SK_NS4_8TiledMMAINS4_8MMA_AtomIJNS4_4SM904GMMA30MMA_64x256x8_F32TF32TF32_SS_TNILNSO_7ScaleInE1ELSQ_1EEEEEENS4_6LayoutINS5_IJSC_SB_SB_EEENS5_IJSB_NSA_ILi0EEESV_EEEEENS5_IJNS4_10UnderscoreESY_SY_EEEEENS4_23SM90_TMA_LOAD_MULTICASTENS4_14ComposedLayoutINS4_7SwizzleILi3ELi4ELi3EEENS4_18smem_ptr_flag_bitsILi32EEENST_INS5_IJNSA_ILi8EEESH_EEENS5_IJSH_SB_EEEEEEEvNS4_8identityENS4_13SM90_TMA_LOADES1B_vS1C_EENS_8epilogue10collective6detail29Sm90TmaWarpSpecializedAdapterINS1G_15DefaultEpilogueISJ_SK_SK_NS1F_6thread17LinearCombinationISJ_Li1EffLNS1K_9ScaleType4KindE0ELNS_15FloatRoundStyleE2ESJ_EENS1_15EpilogueDefaultEEEEEvvEEEEvNT_6ParamsE,"aw",@nobits
	.sectionflags	@""
	.align	16
	.zero		1024


//--------------------- .nv.shared.reserved.0     --------------------------
	.section	.nv.shared.reserved.0,"aw",@nobits
	.weak		__nv_reservedSMEM_offset_0_alias
	.size		__nv_reservedSMEM_offset_0_alias, 0, 0
	.other		__nv_reservedSMEM_offset_0_alias,@"STO_CUDA_RESERVED_SHARED STV_DEFAULT"
__nv_reservedSMEM_offset_0_alias:
	.zero		0


//--------------------- .nv.global                --------------------------
	.section	.nv.global,"aw",@nobits
.nv.global:
	.type		_ZN39_INTERNAL_a8739cd2_4_k_cu_db9d85a3_63324cute1_E,@object
	.size		_ZN39_INTERNAL_a8739cd2_4_k_cu_db9d85a3_63324cute1_E,(_ZN39_INTERNAL_a8739cd2_4_k_cu_db9d85a3_63324cuda3std3__45__cpo6cbeginE - _ZN39_INTERNAL_a8739cd2_4_k_cu_db9d85a3_63324cute1_E)
_ZN39_INTERNAL_a8739cd2_4_k_cu_db9d85a3_63324cute1_E:
	.zero		1
	.type		_ZN39_INTERNAL_a8739cd2_4_k_cu_db9d85a3_63324cuda3std3__45__cpo6cbeginE,@object
	.size		_ZN39_INTERNAL_a8739cd2_4_k_cu_db9d85a3_63324cuda3std3__45__cpo6cbeginE,(_ZN39_INTERNAL_a8739cd2_4_k_cu_db9d85a3_63324cuda3std3__48in_placeE - _ZN39_INTERNAL_a8739cd2_4_k_cu_db9d85a3_63324cuda3std3__45__cpo6cbeginE)
_ZN39_INTERNAL_a8739cd2_4_k_cu_db9d85a3_63324cuda3std3__45__cpo6cbeginE:
	.zero		1
	.type		_ZN39_INTERNAL_a8739cd2_4_k_cu_db9d85a3_63324cuda3std3__48in_placeE,@object
	.size		_ZN39_INTERNAL_a8739cd2_4_k_cu_db9d85a3_63324cuda3std3__48in_placeE,(_ZN39_INTERNAL_a8739cd2_4_k_cu_db9d85a3_63324cuda3std6ranges3__45__cpo9iter_moveE - _ZN39_INTERNAL_a8739cd2_4_k_cu_db9d85a3_63324cuda3std3__48in_placeE)
_ZN39_INTERNAL_a8739cd2_4_k_cu_db9d85a3_63324cuda3std3__48in_placeE:
	.zero		1
	.type		_ZN39_INTERNAL_a8739cd2_4_k_cu_db9d85a3_63324cuda3std6ranges3__45__cpo9iter_moveE,@object
	.size		_ZN39_INTERNAL_a8739cd2_4_k_cu_db9d85a3_63324cuda3std6ranges3__45__cpo9iter_moveE,(_ZN39_INTERNAL_a8739cd2_4_k_cu_db9d85a3_63324cuda3std3__45__cpo5beginE - _ZN39_INTERNAL_a8739cd2_4_k_cu_db9d85a3_63324cuda3std6ranges3__45__cpo9iter_moveE)
_ZN39_INTERNAL_a8739cd2_4_k_cu_db9d85a3_63324cuda3std6ranges3__45__cpo9iter_moveE:
	.zero		1
	.type		_ZN39_INTERNAL_a8739cd2_4_k_cu_db9d85a3_63324cuda3std3__45__cpo5beginE,@object
	.size		_ZN39_INTERNAL_a8739cd2_4_k_cu_db9d85a3_63324cuda3std3__45__cpo5beginE,(_ZN39_INTERNAL_a8739cd2_4_k_cu_db9d85a3_63324cuda3std3__441_GLOBAL__N__a8739cd2_4_k_cu_db9d85a3_63326ignoreE - _ZN39_INTERNAL_a8739cd2_4_k_cu_db9d85a3_63324cuda3std3__45__cpo5beginE)
_ZN39_INTERNAL_a8739cd2_4_k_cu_db9d85a3_63324cuda3std3__45__cpo5beginE:
	.zero		1
	.type		_ZN39_INTERNAL_a8739cd2_4_k_cu_db9d85a3_63324cuda3std3__441_GLOBAL__N__a8739cd2_4_k_cu_db9d85a3_63326ignoreE,@object
	.size		_ZN39_INTERNAL_a8739cd2_4_k_cu_db9d85a3_63324cuda3std3__441_GLOBAL__N__a8739cd2_4_k_cu_db9d85a3_63326ignoreE,(_ZN39_INTERNAL_a8739cd2_4_k_cu_db9d85a3_63324cute7productE - _ZN39_INTERNAL_a8739cd2_4_k_cu_db9d85a3_63324cuda3std3__441_GLOBAL__N__a8739cd2_4_k_cu_db9d85a3_63326ignoreE)
_ZN39_INTERNAL_a8739cd2_4_k_cu_db9d85a3_63324cuda3std3__441_GLOBAL__N__a8739cd2_4_k_cu_db9d85a3_63326ignoreE:
	.zero		1
	.type		_ZN39_INTERNAL_a8739cd2_4_k_cu_db9d85a3_63324cute7productE,@object
	.size		_ZN39_INTERNAL_a8739cd2_4_k_cu_db9d85a3_63324cute7productE,(_ZN39_INTERNAL_a8739cd2_4_k_cu_db9d85a3_63324cuda3std3__45__cpo3endE - _ZN39_INTERNAL_a8739cd2_4_k_cu_db9d85a3_63324cute7productE)
_ZN39_INTERNAL_a8739cd2_4_k_cu_db9d85a3_63324cute7productE:
	.zero		1
	.type		_ZN39_INTERNAL_a8739cd2_4_k_cu_db9d85a3_63324cuda3std3__45__cpo3endE,@object
	.size		_ZN39_INTERNAL_a8739cd2_4_k_cu_db9d85a3_63324cuda3std3__45__cpo3endE,(_ZN39_INTERNAL_a8739cd2_4_k_cu_db9d85a3_63324cuda3std3__419piecewise_constructE - _ZN39_INTERNAL_a8739cd2_4_k_cu_db9d85a3_63324cuda3std3__45__cpo3endE)
_ZN39_INTERNAL_a8739cd2_4_k_cu_db9d85a3_63324cuda3std3__45__cpo3endE:
	.zero		1
	.type		_ZN39_INTERNAL_a8739cd2_4_k_cu_db9d85a3_63324cuda3std3__419piecewise_constructE,@object
	.size		_ZN39_INTERNAL_a8739cd2_4_k_cu_db9d85a3_63324cuda3std3__419piecewise_constructE,(_ZN39_INTERNAL_a8739cd2_4_k_cu_db9d85a3_63324cuda3std3__45__cpo4cendE - _ZN39_INTERNAL_a8739cd2_4_k_cu_db9d85a3_63324cuda3std3__419piecewise_constructE)
_ZN39_INTERNAL_a8739cd2_4_k_cu_db9d85a3_63324cuda3std3__419piecewise_constructE:
	.zero		1
	.type		_ZN39_INTERNAL_a8739cd2_4_k_cu_db9d85a3_63324cuda3std3__45__cpo4cendE,@object
	.size		_ZN39_INTERNAL_a8739cd2_4_k_cu_db9d85a3_63324cuda3std3__45__cpo4cendE,(_ZN39_INTERNAL_a8739cd2_4_k_cu_db9d85a3_63324cuda3std6ranges3__45__cpo4swapE - _ZN39_INTERNAL_a8739cd2_4_k_cu_db9d85a3_63324cuda3std3__45__cpo4cendE)
_ZN39_INTERNAL_a8739cd2_4_k_cu_db9d85a3_63324cuda3std3__45__cpo4cendE:
	.zero		1
	.type		_ZN39_INTERNAL_a8739cd2_4_k_cu_db9d85a3_63324cuda3std6ranges3__45__cpo4swapE,@object
	.size		_ZN39_INTERNAL_a8739cd2_4_k_cu_db9d85a3_63324cuda3std6ranges3__45__cpo4swapE,(.L_8 - _ZN39_INTERNAL_a8739cd2_4_k_cu_db9d85a3_63324cuda3std6ranges3__45__cpo4swapE)
_ZN39_INTERNAL_a8739cd2_4_k_cu_db9d85a3_63324cuda3std6ranges3__45__cpo4swapE:
	.zero		1
.L_8:


//--------------------- .nv.constant0._ZN7cutlass13device_kernelINS_4gemm6kernel13GemmUniversalIN4cute5tupleIJiiiiEEENS1_10collective13CollectiveMmaINS1_34MainloopSm90TmaGmmaWarpSpecializedILi5ENS5_IJNS4_1CILi1EEENSA_ILi2EEESB_EEENS1_35KernelTmaWarpSpecializedCooperativeEEENS5_IJNSA_ILi256EEESG_NSA_ILi32EEEEEENS_10tfloat32_tENS5_IJlSB_lEEESJ_SK_NS4_8TiledMMAINS4_8MMA_AtomIJNS4_4SM904GMMA30MMA_64x256x8_F32TF32TF32_SS_TNILNSO_7ScaleInE1ELSQ_1EEEEEENS4_6LayoutINS5_IJSC_SB_SB_EEENS5_IJSB_NSA_ILi0EEESV_EEEEENS5_IJNS4_10UnderscoreESY_SY_EEEEENS4_23SM90_TMA_LOAD_MULTICASTENS4_14ComposedLayoutINS4_7SwizzleILi3ELi4ELi3EEENS4_18smem_ptr_flag_bitsILi32EEENST_INS5_IJNSA_ILi8EEESH_EEENS5_IJSH_SB_EEEEEEEvNS4_8identityENS4_13SM90_TMA_LOADES1B_vS1C_EENS_8epilogue10collective6detail29Sm90TmaWarpSpecializedAdapterINS1G_15DefaultEpilogueISJ_SK_SK_NS1F_6thread17LinearCombinationISJ_Li1EffLNS1K_9ScaleType4KindE0ELNS_15FloatRoundStyleE2ESJ_EENS1_15EpilogueDefaultEEEEEvvEEEEvNT_6ParamsE --------------------------
	.section	.nv.constant0._ZN7cutlass13device_kernelINS_4gemm6kernel13GemmUniversalIN4cute5tupleIJiiiiEEENS1_10collective13CollectiveMmaINS1_34MainloopSm90TmaGmmaWarpSpecializedILi5ENS5_IJNS4_1CILi1EEENSA_ILi2EEESB_EEENS1_35KernelTmaWarpSpecializedCooperativeEEENS5_IJNSA_ILi256EEESG_NSA_ILi32EEEEEENS_10tfloat32_tENS5_IJlSB_lEEESJ_SK_NS4_8TiledMMAINS4_8MMA_AtomIJNS4_4SM904GMMA30MMA_64x256x8_F32TF32TF32_SS_TNILNSO_7ScaleInE1ELSQ_1EEEEEENS4_6LayoutINS5_IJSC_SB_SB_EEENS5_IJSB_NSA_ILi0EEESV_EEEEENS5_IJNS4_10UnderscoreESY_SY_EEEEENS4_23SM90_TMA_LOAD_MULTICASTENS4_14ComposedLayoutINS4_7SwizzleILi3ELi4ELi3EEENS4_18smem_ptr_flag_bitsILi32EEENST_INS5_IJNSA_ILi8EEESH_EEENS5_IJSH_SB_EEEEEEEvNS4_8identityENS4_13SM90_TMA_LOADES1B_vS1C_EENS_8epilogue10collective6detail29Sm90TmaWarpSpecializedAdapterINS1G_15DefaultEpilogueISJ_SK_SK_NS1F_6thread17LinearCombinationISJ_Li1EffLNS1K_9ScaleType4KindE0ELNS_15FloatRoundStyleE2ESJ_EENS1_15EpilogueDefaultEEEEEvvEEEEvNT_6ParamsE,"a",@progbits
	.sectionflags	@""
	.align	4
.nv.constant0._ZN7cutlass13device_kernelINS_4gemm6kernel13GemmUniversalIN4cute5tupleIJiiiiEEENS1_10collective13CollectiveMmaINS1_34MainloopSm90TmaGmmaWarpSpecializedILi5ENS5_IJNS4_1CILi1EEENSA_ILi2EEESB_EEENS1_35KernelTmaWarpSpecializedCooperativeEEENS5_IJNSA_ILi256EEESG_NSA_ILi32EEEEEENS_10tfloat32_tENS5_IJlSB_lEEESJ_SK_NS4_8TiledMMAINS4_8MMA_AtomIJNS4_4SM904GMMA30MMA_64x256x8_F32TF32TF32_SS_TNILNSO_7ScaleInE1ELSQ_1EEEEEENS4_6LayoutINS5_IJSC_SB_SB_EEENS5_IJSB_NSA_ILi0EEESV_EEEEENS5_IJNS4_10UnderscoreESY_SY_EEEEENS4_23SM90_TMA_LOAD_MULTICASTENS4_14ComposedLayoutINS4_7SwizzleILi3ELi4ELi3EEENS4_18smem_ptr_flag_bitsILi32EEENST_INS5_IJNSA_ILi8EEESH_EEENS5_IJSH_SB_EEEEEEEvNS4_8identityENS4_13SM90_TMA_LOADES1B_vS1C_EENS_8epilogue10collective6detail29Sm90TmaWarpSpecializedAdapterINS1G_15DefaultEpilogueISJ_SK_SK_NS1F_6thread17LinearCombinationISJ_Li1EffLNS1K_9ScaleType4KindE0ELNS_15FloatRoundStyleE2ESJ_EENS1_15EpilogueDefaultEEEEEvvEEEEvNT_6ParamsE:
	.zero		1664


//--------------------- SYMBOLS --------------------------

	.type		.nv.reservedSmem.offset0,@object
	.size		.nv.reservedSmem.offset0,0x4
	.type		__assertfail,@function
